// auto-generated by cutlass_sweep.gemm — config: {"arch": "sm_90", "cluster_m": 1, "cluster_n": 2, "dtype": "tf32", "stages": 0, "tile_k": 32, "tile_m": 128, "tile_n": 64}
#include "cutlass/cutlass.h"
#include "cutlass/gemm/collective/collective_builder.hpp"
#include "cutlass/gemm/device/gemm_universal_adapter.h"
#include "cutlass/gemm/kernel/gemm_universal.hpp"
#include "cutlass/epilogue/collective/collective_builder.hpp"

using ElemA = cutlass::tfloat32_t;
using ElemB = cutlass::tfloat32_t;
using ElemCD = cutlass::tfloat32_t;
using Acc  = float;
using TileShape    = cute::Shape<cute::_128, cute::_64, cute::_32>;
using ClusterShape = cute::Shape<cute::_1, cute::_2, cute::_1>;

using CollectiveEpilogue = typename cutlass::epilogue::collective::CollectiveBuilder<
    cutlass::arch::Sm90, cutlass::arch::OpClassTensorOp,
    TileShape, ClusterShape,
    cutlass::epilogue::collective::EpilogueTileAuto,
    Acc, Acc,
    ElemCD, cutlass::layout::RowMajor, 128 / cutlass::sizeof_bits<ElemCD>::value,
    ElemCD, cutlass::layout::RowMajor, 128 / cutlass::sizeof_bits<ElemCD>::value,
    cutlass::epilogue::collective::EpilogueScheduleAuto
  >::CollectiveOp;

using CollectiveMainloop = typename cutlass::gemm::collective::CollectiveBuilder<
    cutlass::arch::Sm90, cutlass::arch::OpClassTensorOp,
    ElemA, cutlass::layout::RowMajor, 128 / cutlass::sizeof_bits<ElemA>::value,
    ElemB, cutlass::layout::ColumnMajor, 128 / cutlass::sizeof_bits<ElemB>::value,
    Acc,
    TileShape, ClusterShape,
    cutlass::gemm::collective::StageCountAutoCarveout<static_cast<int>(sizeof(typename CollectiveEpilogue::SharedStorage))>,
    cutlass::gemm::collective::KernelScheduleAuto
  >::CollectiveOp;

using GemmKernel = cutlass::gemm::kernel::GemmUniversal<
    cute::Shape<int,int,int,int>,
    CollectiveMainloop,
    CollectiveEpilogue
>;
using Gemm = cutlass::gemm::device::GemmUniversalAdapter<GemmKernel>;

// Force the device kernel symbol into the cubin without needing a host main.
auto* _anchor = &cutlass::device_kernel<GemmKernel>;


// ===== COMPILED SASS (sm_90a) =====

	.target	sm_90a

	.elftype	@"ET_EXEC"


//--------------------- .note.nv.tkinfo           --------------------------
	.section	.note.nv.tkinfo,"",@"SHT_NOTE"
	.sectionflags	@"SHF_NOTE_NV_TKINFO"
	.tkinfo
        /*0018*/ 	.word	0x00000002
        /*0030*/ 	.string	""
        /*0030*/ 	.string	"ptxas"
        /*0030*/ 	.string	"Cuda compilation tools, release 13.0, V13.0.88"
        /*0030*/ 	.string	"Build cuda_13.0.r13.0/compiler.36424714_0"
        /*0030*/ 	.string	"-arch sm_90a -m 64 "



//--------------------- .note.nv.cuinfo           --------------------------
	.section	.note.nv.cuinfo,"",@"SHT_NOTE"
	.sectionflags	@"SHF_NOTE_NV_CUINFO"
        /*0018*/ 	.short	0x0002
        /*001a*/ 	.short	0x005a
        /*001c*/ 	.short	0x0082
	.zero		2


//--------------------- .nv.info                  --------------------------
	.section	.nv.info,"",@"SHT_CUDA_INFO"
	.align	4


	//----- nvinfo : EIATTR_REGCOUNT
	.align		4
        /*0000*/ 	.byte	0x04, 0x2f
        /*0002*/ 	.short	(.L_15 - .L_14)
	.align		4
.L_14:
        /*0004*/ 	.word	index@(_ZN7cutlass13device_kernelINS_4gemm6kernel13GemmUniversalIN4cute5tupleIJiiiiEEENS1_10collective13CollectiveMmaINS1_34MainloopSm90TmaGmmaWarpSpecializedILi9ENS5_IJNS4_1CILi1EEENSA_ILi2EEESB_EEENS1_35KernelTmaWarpSpecializedCooperativeEEENS5_IJNSA_ILi128EEENSA_ILi64EEENSA_ILi32EEEEEENS_10tfloat32_tENS5_IJlSB_lEEESK_SL_NS4_8TiledMMAINS4_8MMA_AtomIJNS4_4SM904GMMA29MMA_64x64x8_F32TF32TF32_SS_TNILNSP_7ScaleInE1ELSR_1EEEEEENS4_6LayoutINS5_IJSC_SB_SB_EEENS5_IJSB_NSA_ILi0EEESW_EEEEENS5_IJNS4_10UnderscoreESZ_SZ_EEEEENS4_23SM90_TMA_LOAD_MULTICASTENS4_14ComposedLayoutINS4_7SwizzleILi3ELi4ELi3EEENS4_18smem_ptr_flag_bitsILi32EEENSU_INS5_IJNSA_ILi8EEESI_EEENS5_IJSI_SB_EEEEEEEvNS4_8identityENS4_13SM90_TMA_LOADES1C_vS1D_EENS_8epilogue10collective6detail29Sm90TmaWarpSpecializedAdapterINS1H_15DefaultEpilogueISK_SL_SL_NS1G_6thread17LinearCombinationISK_Li1EffLNS1L_9ScaleType4KindE0ELNS_15FloatRoundStyleE2ESK_EENS1_15EpilogueDefaultEEEEEvvEEEEvNT_6ParamsE)
        /*0008*/ 	.word	0x000000a8


	//----- nvinfo : EIATTR_FRAME_SIZE
	.align		4
.L_15:
        /*000c*/ 	.byte	0x04, 0x11
        /*000e*/ 	.short	(.L_17 - .L_16)
	.align		4
.L_16:
        /*0010*/ 	.word	index@(_ZN7cutlass13device_kernelINS_4gemm6kernel13GemmUniversalIN4cute5tupleIJiiiiEEENS1_10collective13CollectiveMmaINS1_34MainloopSm90TmaGmmaWarpSpecializedILi9ENS5_IJNS4_1CILi1EEENSA_ILi2EEESB_EEENS1_35KernelTmaWarpSpecializedCooperativeEEENS5_IJNSA_ILi128EEENSA_ILi64EEENSA_ILi32EEEEEENS_10tfloat32_tENS5_IJlSB_lEEESK_SL_NS4_8TiledMMAINS4_8MMA_AtomIJNS4_4SM904GMMA29MMA_64x64x8_F32TF32TF32_SS_TNILNSP_7ScaleInE1ELSR_1EEEEEENS4_6LayoutINS5_IJSC_SB_SB_EEENS5_IJSB_NSA_ILi0EEESW_EEEEENS5_IJNS4_10UnderscoreESZ_SZ_EEEEENS4_23SM90_TMA_LOAD_MULTICASTENS4_14ComposedLayoutINS4_7SwizzleILi3ELi4ELi3EEENS4_18smem_ptr_flag_bitsILi32EEENSU_INS5_IJNSA_ILi8EEESI_EEENS5_IJSI_SB_EEEEEEEvNS4_8identityENS4_13SM90_TMA_LOADES1C_vS1D_EENS_8epilogue10collective6detail29Sm90TmaWarpSpecializedAdapterINS1H_15DefaultEpilogueISK_SL_SL_NS1G_6thread17LinearCombinationISK_Li1EffLNS1L_9ScaleType4KindE0ELNS_15FloatRoundStyleE2ESK_EENS1_15EpilogueDefaultEEEEEvvEEEEvNT_6ParamsE)
        /*0014*/ 	.word	0x00000000


	//----- nvinfo : EIATTR_MIN_STACK_SIZE
	.align		4
.L_17:
        /*0018*/ 	.byte	0x04, 0x12
        /*001a*/ 	.short	(.L_19 - .L_18)
	.align		4
.L_18:
        /*001c*/ 	.word	index@(_ZN7cutlass13device_kernelINS_4gemm6kernel13GemmUniversalIN4cute5tupleIJiiiiEEENS1_10collective13CollectiveMmaINS1_34MainloopSm90TmaGmmaWarpSpecializedILi9ENS5_IJNS4_1CILi1EEENSA_ILi2EEESB_EEENS1_35KernelTmaWarpSpecializedCooperativeEEENS5_IJNSA_ILi128EEENSA_ILi64EEENSA_ILi32EEEEEENS_10tfloat32_tENS5_IJlSB_lEEESK_SL_NS4_8TiledMMAINS4_8MMA_AtomIJNS4_4SM904GMMA29MMA_64x64x8_F32TF32TF32_SS_TNILNSP_7ScaleInE1ELSR_1EEEEEENS4_6LayoutINS5_IJSC_SB_SB_EEENS5_IJSB_NSA_ILi0EEESW_EEEEENS5_IJNS4_10UnderscoreESZ_SZ_EEEEENS4_23SM90_TMA_LOAD_MULTICASTENS4_14ComposedLayoutINS4_7SwizzleILi3ELi4ELi3EEENS4_18smem_ptr_flag_bitsILi32EEENSU_INS5_IJNSA_ILi8EEESI_EEENS5_IJSI_SB_EEEEEEEvNS4_8identityENS4_13SM90_TMA_LOADES1C_vS1D_EENS_8epilogue10collective6detail29Sm90TmaWarpSpecializedAdapterINS1H_15DefaultEpilogueISK_SL_SL_NS1G_6thread17LinearCombinationISK_Li1EffLNS1L_9ScaleType4KindE0ELNS_15FloatRoundStyleE2ESK_EENS1_15EpilogueDefaultEEEEEvvEEEEvNT_6ParamsE)
        /*0020*/ 	.word	0x00000000
.L_19:


//--------------------- .nv.compat                --------------------------
	.section	.nv.compat,"",@"SHT_CUDA_COMPAT_INFO"
	.align	4
        /*0000*/ 	.byte	0x02, 0x09, 0x01, 0x00, 0x02, 0x02, 0x04, 0x00, 0x02, 0x05, 0x05, 0x00, 0x03, 0x07, 0x01, 0x01
        /*0010*/ 	.byte	0x02, 0x03, 0x01, 0x00, 0x02, 0x06, 0x01, 0x00, 0x04, 0x0b, 0x08, 0x00, 0x00, 0x00, 0x00, 0x00
        /*0020*/ 	.byte	0x00, 0x00, 0x00, 0x00


//--------------------- .nv.info._ZN7cutlass13device_kernelINS_4gemm6kernel13GemmUniversalIN4cute5tupleIJiiiiEEENS1_10collective13CollectiveMmaINS1_34MainloopSm90TmaGmmaWarpSpecializedILi9ENS5_IJNS4_1CILi1EEENSA_ILi2EEESB_EEENS1_35KernelTmaWarpSpecializedCooperativeEEENS5_IJNSA_ILi128EEENSA_ILi64EEENSA_ILi32EEEEEENS_10tfloat32_tENS5_IJlSB_lEEESK_SL_NS4_8TiledMMAINS4_8MMA_AtomIJNS4_4SM904GMMA29MMA_64x64x8_F32TF32TF32_SS_TNILNSP_7ScaleInE1ELSR_1EEEEEENS4_6LayoutINS5_IJSC_SB_SB_EEENS5_IJSB_NSA_ILi0EEESW_EEEEENS5_IJNS4_10UnderscoreESZ_SZ_EEEEENS4_23SM90_TMA_LOAD_MULTICASTENS4_14ComposedLayoutINS4_7SwizzleILi3ELi4ELi3EEENS4_18smem_ptr_flag_bitsILi32EEENSU_INS5_IJNSA_ILi8EEESI_EEENS5_IJSI_SB_EEEEEEEvNS4_8identityENS4_13SM90_TMA_LOADES1C_vS1D_EENS_8epilogue10collective6detail29Sm90TmaWarpSpecializedAdapterINS1H_15DefaultEpilogueISK_SL_SL_NS1G_6thread17LinearCombinationISK_Li1EffLNS1L_9ScaleType4KindE0ELNS_15FloatRoundStyleE2ESK_EENS1_15EpilogueDefaultEEEEEvvEEEEvNT_6ParamsE --------------------------
	.section	.nv.info._ZN7cutlass13device_kernelINS_4gemm6kernel13GemmUniversalIN4cute5tupleIJiiiiEEENS1_10collective13CollectiveMmaINS1_34MainloopSm90TmaGmmaWarpSpecializedILi9ENS5_IJNS4_1CILi1EEENSA_ILi2EEESB_EEENS1_35KernelTmaWarpSpecializedCooperativeEEENS5_IJNSA_ILi128EEENSA_ILi64EEENSA_ILi32EEEEEENS_10tfloat32_tENS5_IJlSB_lEEESK_SL_NS4_8TiledMMAINS4_8MMA_AtomIJNS4_4SM904GMMA29MMA_64x64x8_F32TF32TF32_SS_TNILNSP_7ScaleInE1ELSR_1EEEEEENS4_6LayoutINS5_IJSC_SB_SB_EEENS5_IJSB_NSA_ILi0EEESW_EEEEENS5_IJNS4_10UnderscoreESZ_SZ_EEEEENS4_23SM90_TMA_LOAD_MULTICASTENS4_14ComposedLayoutINS4_7SwizzleILi3ELi4ELi3EEENS4_18smem_ptr_flag_bitsILi32EEENSU_INS5_IJNSA_ILi8EEESI_EEENS5_IJSI_SB_EEEEEEEvNS4_8identityENS4_13SM90_TMA_LOADES1C_vS1D_EENS_8epilogue10collective6detail29Sm90TmaWarpSpecializedAdapterINS1H_15DefaultEpilogueISK_SL_SL_NS1G_6thread17LinearCombinationISK_Li1EffLNS1L_9ScaleType4KindE0ELNS_15FloatRoundStyleE2ESK_EENS1_15EpilogueDefaultEEEEEvvEEEEvNT_6ParamsE,"",@"SHT_CUDA_INFO"
	.sectionflags	@""
	.align	4


	//----- nvinfo : EIATTR_CUDA_API_VERSION
	.align		4
        /*0000*/ 	.byte	0x04, 0x37
        /*0002*/ 	.short	(.L_21 - .L_20)
.L_20:
        /*0004*/ 	.word	0x00000082


	//----- nvinfo : EIATTR_KPARAM_INFO
	.align		4
.L_21:
        /*0008*/ 	.byte	0x04, 0x17
        /*000a*/ 	.short	(.L_23 - .L_22)
.L_22:
        /*000c*/ 	.word	0x00000000
        /*0010*/ 	.short	0x0000
        /*0012*/ 	.short	0x0070
        /*0014*/ 	.byte	0x00, 0xf0, 0x01, 0x10


	//----- nvinfo : EIATTR_SPARSE_MMA_MASK
	.align		4
.L_23:
        /*0018*/ 	.byte	0x03, 0x50
        /*001a*/ 	.short	0x0000


	//----- nvinfo : EIATTR_MAXREG_COUNT
	.align		4
        /*001c*/ 	.byte	0x03, 0x1b
        /*001e*/ 	.short	0x00a8


	//----- nvinfo : EIATTR_NUM_BARRIERS
	.align		4
        /*0020*/ 	.byte	0x02, 0x4c
        /*0022*/ 	.byte	0x01
	.zero		1


	//----- nvinfo : EIATTR_EXTERNS
	.align		4
        /*0024*/ 	.byte	0x04, 0x0f
        /*0026*/ 	.short	(.L_25 - .L_24)


	//   ....[0]....
	.align		4
.L_24:
        /*0028*/ 	.word	index@(__assertfail)


	//----- nvinfo : EIATTR_MERCURY_ISA_VERSION
	.align		4
.L_25:
        /*002c*/ 	.byte	0x03, 0x5f
        /*002e*/ 	.short	0x0101


	//----- nvinfo : EIATTR_INT_WARP_WIDE_INSTR_OFFSETS
	.align		4
        /*0030*/ 	.byte	0x04, 0x31
        /*0032*/ 	.short	(.L_27 - .L_26)


	//   ....[0]....
.L_26:
        /*0034*/ 	.word	0x00000540


	//   ....[1]....
        /*0038*/ 	.word	0x00000560


	//   ....[2]....
        /*003c*/ 	.word	0x00000710


	//----- nvinfo : EIATTR_COOP_GROUP_MASK_REGIDS
	.align		4
.L_27:
        /*0040*/ 	.byte	0x04, 0x29
        /*0042*/ 	.short	(.L_29 - .L_28)


	//   ....[0]....
.L_28:
        /*0044*/ 	.word	0xffffffff


	//   ....[1]....
        /*0048*/ 	.word	0xffffffff


	//   ....[2]....
        /*004c*/ 	.word	0xffffffff


	//   ....[3]....
        /*0050*/ 	.word	0xffffffff


	//   ....[4]....
        /*0054*/ 	.word	0xffffffff


	//   ....[5]....
        /*0058*/ 	.word	0xffffffff


	//----- nvinfo : EIATTR_COOP_GROUP_INSTR_OFFSETS
	.align		4
.L_29:
        /*005c*/ 	.byte	0x04, 0x28
        /*005e*/ 	.short	(.L_31 - .L_30)


	//   ....[0]....
.L_30:
        /*0060*/ 	.word	0x00000060


	//   ....[1]....
        /*0064*/ 	.word	0x00000070


	//   ....[2]....
        /*0068*/ 	.word	0x00000130


	//   ....[3]....
        /*006c*/ 	.word	0x00000390


	//   ....[4]....
        /*0070*/ 	.word	0x00000850


	//   ....[5]....
        /*0074*/ 	.word	0x00001290


	//----- nvinfo : EIATTR_REG_RECONFIG
	.align		4
.L_31:
        /*0078*/ 	.byte	0x01, 0x54
	.zero		2


	//----- nvinfo : EIATTR_SYSCALL_OFFSETS
	.align		4
        /*007c*/ 	.byte	0x04, 0x46
        /*007e*/ 	.short	(.L_33 - .L_32)


	//   ....[0]....
.L_32:
        /*0080*/ 	.word	0x00001450


	//----- nvinfo : EIATTR_MBARRIER_INSTR_OFFSETS
	.align		4
.L_33:
        /*0084*/ 	.byte	0x04, 0x39
        /*0086*/ 	.short	(.L_35 - .L_34)


	//   ....[0]....
.L_34:
        /*0088*/ 	.word	0x00000250
        /*008c*/ 	.word	0x000000ff
        /*0090*/ 	.word	0x00000000
        /*0094*/ 	.short	0x0100
        /*0096*/ 	.byte	0x08
	.zero		1


	//   ....[1]....
        /*0098*/ 	.word	0x00000260
        /*009c*/ 	.word	0x000000ff
        /*00a0*/ 	.word	0x00000048
        /*00a4*/ 	.short	0x0100
        /*00a6*/ 	.byte	0x08
	.zero		1


	//   ....[2]....
        /*00a8*/ 	.word	0x00000270
        /*00ac*/ 	.word	0x000000ff
        /*00b0*/ 	.word	0x00000008
        /*00b4*/ 	.short	0x0100
        /*00b6*/ 	.byte	0x08
	.zero		1


	//   ....[3]....
        /*00b8*/ 	.word	0x00000280
        /*00bc*/ 	.word	0x000000ff
        /*00c0*/ 	.word	0x00000050
        /*00c4*/ 	.short	0x0100
        /*00c6*/ 	.byte	0x08
	.zero		1


	//   ....[4]....
        /*00c8*/ 	.word	0x00000290
        /*00cc*/ 	.word	0x000000ff
        /*00d0*/ 	.word	0x00000010
        /*00d4*/ 	.short	0x0100
        /*00d6*/ 	.byte	0x08
	.zero		1


	//   ....[5]....
        /*00d8*/ 	.word	0x000002a0
        /*00dc*/ 	.word	0x000000ff
        /*00e0*/ 	.word	0x00000058
        /*00e4*/ 	.short	0x0100
        /*00e6*/ 	.byte	0x08
	.zero		1


	//   ....[6]....
        /*00e8*/ 	.word	0x000002b0
        /*00ec*/ 	.word	0x000000ff
        /*00f0*/ 	.word	0x00000018
        /*00f4*/ 	.short	0x0100
        /*00f6*/ 	.byte	0x08
	.zero		1


	//   ....[7]....
        /*00f8*/ 	.word	0x000002c0
        /*00fc*/ 	.word	0x000000ff
        /*0100*/ 	.word	0x00000060
        /*0104*/ 	.short	0x0100
        /*0106*/ 	.byte	0x08
	.zero		1


	//   ....[8]....
        /*0108*/ 	.word	0x000002d0
        /*010c*/ 	.word	0x000000ff
        /*0110*/ 	.word	0x00000020
        /*0114*/ 	.short	0x0100
        /*0116*/ 	.byte	0x08
	.zero		1


	//   ....[9]....
        /*0118*/ 	.word	0x000002e0
        /*011c*/ 	.word	0x000000ff
        /*0120*/ 	.word	0x00000068
        /*0124*/ 	.short	0x0100
        /*0126*/ 	.byte	0x08
	.zero		1


	//   ....[10]....
        /*0128*/ 	.word	0x000002f0
        /*012c*/ 	.word	0x000000ff
        /*0130*/ 	.word	0x00000028
        /*0134*/ 	.short	0x0100
        /*0136*/ 	.byte	0x08
	.zero		1


	//   ....[11]....
        /*0138*/ 	.word	0x00000300
        /*013c*/ 	.word	0x000000ff
        /*0140*/ 	.word	0x00000070
        /*0144*/ 	.short	0x0100
        /*0146*/ 	.byte	0x08
	.zero		1


	//   ....[12]....
        /*0148*/ 	.word	0x00000310
        /*014c*/ 	.word	0x000000ff
        /*0150*/ 	.word	0x00000030
        /*0154*/ 	.short	0x0100
        /*0156*/ 	.byte	0x08
	.zero		1


	//   ....[13]....
        /*0158*/ 	.word	0x00000320
        /*015c*/ 	.word	0x000000ff
        /*0160*/ 	.word	0x00000078
        /*0164*/ 	.short	0x0100
        /*0166*/ 	.byte	0x08
	.zero		1


	//   ....[14]....
        /*0168*/ 	.word	0x00000330
        /*016c*/ 	.word	0x000000ff
        /*0170*/ 	.word	0x00000038
        /*0174*/ 	.short	0x0100
        /*0176*/ 	.byte	0x08
	.zero		1


	//   ....[15]....
        /*0178*/ 	.word	0x00000340
        /*017c*/ 	.word	0x000000ff
        /*0180*/ 	.word	0x00000080
        /*0184*/ 	.short	0x0100
        /*0186*/ 	.byte	0x08
	.zero		1


	//   ....[16]....
        /*0188*/ 	.word	0x00000350
        /*018c*/ 	.word	0x000000ff
        /*0190*/ 	.word	0x00000040
        /*0194*/ 	.short	0x0100
        /*0196*/ 	.byte	0x08
	.zero		1


	//   ....[17]....
        /*0198*/ 	.word	0x00000360
        /*019c*/ 	.word	0x000000ff
        /*01a0*/ 	.word	0x00000088
        /*01a4*/ 	.short	0x0100
        /*01a6*/ 	.byte	0x08
	.zero		1


	//   ....[18]....
        /*01a8*/ 	.word	0x00000790
        /*01ac*/ 	.word	0x000000ff
        /*01b0*/ 	.word	0x000000a0
        /*01b4*/ 	.short	0x0100
        /*01b6*/ 	.byte	0x06
	.zero		1


	//   ....[19]....
        /*01b8*/ 	.word	0x00000800
        /*01bc*/ 	.word	0x000000ff
        /*01c0*/ 	.word	0x000000a8
        /*01c4*/ 	.short	0x0100
        /*01c6*/ 	.byte	0x06
	.zero		1


	//   ....[20]....
        /*01c8*/ 	.word	0x00001510
        /*01cc*/ 	.word	0x00000003
        /*01d0*/ 	.word	0x00000000
        /*01d4*/ 	.short	0x010a
        /*01d6*/ 	.byte	0x3f
	.zero		1


	//   ....[21]....
        /*01d8*/ 	.word	0x00001550
        /*01dc*/ 	.word	0x00000003
        /*01e0*/ 	.word	0x00000000
        /*01e4*/ 	.short	0x010a
        /*01e6*/ 	.byte	0x3f
	.zero		1


	//   ....[22]....
        /*01e8*/ 	.word	0x00001920
        /*01ec*/ 	.word	0x00000005
        /*01f0*/ 	.word	0x00000000
        /*01f4*/ 	.short	0x010a
        /*01f6*/ 	.byte	0x3f
	.zero		1


	//   ....[23]....
        /*01f8*/ 	.word	0x00001960
        /*01fc*/ 	.word	0x00000005
        /*0200*/ 	.word	0x00000000
        /*0204*/ 	.short	0x010a
        /*0206*/ 	.byte	0x3f
	.zero		1


	//   ....[24]....
        /*0208*/ 	.word	0x00001bc0
        /*020c*/ 	.word	0x00000005
        /*0210*/ 	.word	0x00000000
        /*0214*/ 	.short	0x0101
        /*0216*/ 	.byte	0x3f
	.zero		1


	//   ....[25]....
        /*0218*/ 	.word	0x00001de0
        /*021c*/ 	.word	0x00000003
        /*0220*/ 	.word	0x00000000
        /*0224*/ 	.short	0x0101
        /*0226*/ 	.byte	0x3f
	.zero		1


	//   ....[26]....
        /*0228*/ 	.word	0x00005250
        /*022c*/ 	.word	0x00000014
        /*0230*/ 	.word	0x00000048
        /*0234*/ 	.short	0x010a
        /*0236*/ 	.byte	0x3f
	.zero		1


	//   ....[27]....
        /*0238*/ 	.word	0x000055d0
        /*023c*/ 	.word	0x00000003
        /*0240*/ 	.word	0x000000a8
        /*0244*/ 	.short	0x0101
        /*0246*/ 	.byte	0x3f
	.zero		1


	//   ....[28]....
        /*0248*/ 	.word	0x00005d20
        /*024c*/ 	.word	0x00000007
        /*0250*/ 	.word	0x00000000
        /*0254*/ 	.short	0x010a
        /*0256*/ 	.byte	0x3f
	.zero		1


	//   ....[29]....
        /*0258*/ 	.word	0x00005da0
        /*025c*/ 	.word	0x00000008
        /*0260*/ 	.word	0x00000000
        /*0264*/ 	.short	0x010a
        /*0266*/ 	.byte	0x3f
	.zero		1


	//   ....[30]....
        /*0268*/ 	.word	0x00005e30
        /*026c*/ 	.word	0x00000009
        /*0270*/ 	.word	0x00000000
        /*0274*/ 	.short	0x010a
        /*0276*/ 	.byte	0x3f
	.zero		1


	//   ....[31]....
        /*0278*/ 	.word	0x00005ec0
        /*027c*/ 	.word	0x00000008
        /*0280*/ 	.word	0x00000000
        /*0284*/ 	.short	0x010a
        /*0286*/ 	.byte	0x3f
	.zero		1


	//   ....[32]....
        /*0288*/ 	.word	0x00005f50
        /*028c*/ 	.word	0x00000009
        /*0290*/ 	.word	0x00000000
        /*0294*/ 	.short	0x010a
        /*0296*/ 	.byte	0x3f
	.zero		1


	//   ....[33]....
        /*0298*/ 	.word	0x00005fe0
        /*029c*/ 	.word	0x00000008
        /*02a0*/ 	.word	0x00000000
        /*02a4*/ 	.short	0x010a
        /*02a6*/ 	.byte	0x3f
	.zero		1


	//   ....[34]....
        /*02a8*/ 	.word	0x00006070
        /*02ac*/ 	.word	0x00000009
        /*02b0*/ 	.word	0x00000000
        /*02b4*/ 	.short	0x010a
        /*02b6*/ 	.byte	0x3f
	.zero		1


	//   ....[35]....
        /*02b8*/ 	.word	0x00006100
        /*02bc*/ 	.word	0x00000006
        /*02c0*/ 	.word	0x00000000
        /*02c4*/ 	.short	0x010a
        /*02c6*/ 	.byte	0x3f
	.zero		1


	//   ....[36]....
        /*02c8*/ 	.word	0x00006190
        /*02cc*/ 	.word	0x00000003
        /*02d0*/ 	.word	0x00000000
        /*02d4*/ 	.short	0x010a
        /*02d6*/ 	.byte	0x3f
	.zero		1


	//   ....[37]....
        /*02d8*/ 	.word	0x000061f0
        /*02dc*/ 	.word	0x00000003
        /*02e0*/ 	.word	0x00000000
        /*02e4*/ 	.short	0x010a
        /*02e6*/ 	.byte	0x3f
	.zero		1


	//   ....[38]....
        /*02e8*/ 	.word	0x00006240
        /*02ec*/ 	.word	0x00000005
        /*02f0*/ 	.word	0x00000000
        /*02f4*/ 	.short	0x010a
        /*02f6*/ 	.byte	0x3f
	.zero		1


	//   ....[39]....
        /*02f8*/ 	.word	0x00006310
        /*02fc*/ 	.word	0x00000014
        /*0300*/ 	.word	0x00000048
        /*0304*/ 	.short	0x010a
        /*0306*/ 	.byte	0x3f
	.zero		1


	//   ....[40]....
        /*0308*/ 	.word	0x000063e0
        /*030c*/ 	.word	0x00000007
        /*0310*/ 	.word	0x00000000
        /*0314*/ 	.short	0x010a
        /*0316*/ 	.byte	0x3f
	.zero		1


	//   ....[41]....
        /*0318*/ 	.word	0x00006430
        /*031c*/ 	.word	0x00000008
        /*0320*/ 	.word	0x00000000
        /*0324*/ 	.short	0x010a
        /*0326*/ 	.byte	0x3f
	.zero		1


	//   ....[42]....
        /*0328*/ 	.word	0x00006480
        /*032c*/ 	.word	0x00000009
        /*0330*/ 	.word	0x00000000
        /*0334*/ 	.short	0x010a
        /*0336*/ 	.byte	0x3f
	.zero		1


	//   ....[43]....
        /*0338*/ 	.word	0x000064d0
        /*033c*/ 	.word	0x00000008
        /*0340*/ 	.word	0x00000000
        /*0344*/ 	.short	0x010a
        /*0346*/ 	.byte	0x3f
	.zero		1


	//   ....[44]....
        /*0348*/ 	.word	0x00006520
        /*034c*/ 	.word	0x00000009
        /*0350*/ 	.word	0x00000000
        /*0354*/ 	.short	0x010a
        /*0356*/ 	.byte	0x3f
	.zero		1


	//   ....[45]....
        /*0358*/ 	.word	0x00006570
        /*035c*/ 	.word	0x00000008
        /*0360*/ 	.word	0x00000000
        /*0364*/ 	.short	0x010a
        /*0366*/ 	.byte	0x3f
	.zero		1


	//   ....[46]....
        /*0368*/ 	.word	0x000065c0
        /*036c*/ 	.word	0x00000009
        /*0370*/ 	.word	0x00000000
        /*0374*/ 	.short	0x010a
        /*0376*/ 	.byte	0x3f
	.zero		1


	//   ....[47]....
        /*0378*/ 	.word	0x00006610
        /*037c*/ 	.word	0x00000006
        /*0380*/ 	.word	0x00000000
        /*0384*/ 	.short	0x010a
        /*0386*/ 	.byte	0x3f
	.zero		1


	//----- nvinfo : EIATTR_NUM_MBARRIERS
	.align		4
.L_35:
        /*0388*/ 	.byte	0x03, 0x38
        /*038a*/ 	.short	0x0014


	//----- nvinfo : EIATTR_EXIT_INSTR_OFFSETS
	.align		4
        /*038c*/ 	.byte	0x04, 0x1c
        /*038e*/ 	.short	(.L_37 - .L_36)


	//   ....[0]....
.L_36:
        /*0390*/ 	.word	0x000009b0


	//   ....[1]....
        /*0394*/ 	.word	0x000011c0


	//   ....[2]....
        /*0398*/ 	.word	0x00004970


	//   ....[3]....
        /*039c*/ 	.word	0x00004ed0


	//   ....[4]....
        /*03a0*/ 	.word	0x000061e0


	//----- nvinfo : EIATTR_MAX_THREADS
	.align		4
.L_37:
        /*03a4*/ 	.byte	0x04, 0x05
        /*03a6*/ 	.short	(.L_39 - .L_38)
.L_38:
        /*03a8*/ 	.word	0x00000180
        /*03ac*/ 	.word	0x00000001
        /*03b0*/ 	.word	0x00000001


	//----- nvinfo : EIATTR_CRS_STACK_SIZE
	.align		4
.L_39:
        /*03b4*/ 	.byte	0x04, 0x1e
        /*03b6*/ 	.short	(.L_41 - .L_40)
.L_40:
        /*03b8*/ 	.word	0x00000000


	//----- nvinfo : EIATTR_CBANK_PARAM_SIZE
	.align		4
.L_41:
        /*03bc*/ 	.byte	0x03, 0x19
        /*03be*/ 	.short	0x0470


	//----- nvinfo : EIATTR_PARAM_CBANK
	.align		4
        /*03c0*/ 	.byte	0x04, 0x0a
        /*03c2*/ 	.short	(.L_43 - .L_42)
	.align		4
.L_42:
        /*03c4*/ 	.word	index@(.nv.constant0._ZN7cutlass13device_kernelINS_4gemm6kernel13GemmUniversalIN4cute5tupleIJiiiiEEENS1_10collective13CollectiveMmaINS1_34MainloopSm90TmaGmmaWarpSpecializedILi9ENS5_IJNS4_1CILi1EEENSA_ILi2EEESB_EEENS1_35KernelTmaWarpSpecializedCooperativeEEENS5_IJNSA_ILi128EEENSA_ILi64EEENSA_ILi32EEEEEENS_10tfloat32_tENS5_IJlSB_lEEESK_SL_NS4_8TiledMMAINS4_8MMA_AtomIJNS4_4SM904GMMA29MMA_64x64x8_F32TF32TF32_SS_TNILNSP_7ScaleInE1ELSR_1EEEEEENS4_6LayoutINS5_IJSC_SB_SB_EEENS5_IJSB_NSA_ILi0EEESW_EEEEENS5_IJNS4_10UnderscoreESZ_SZ_EEEEENS4_23SM90_TMA_LOAD_MULTICASTENS4_14ComposedLayoutINS4_7SwizzleILi3ELi4ELi3EEENS4_18smem_ptr_flag_bitsILi32EEENSU_INS5_IJNSA_ILi8EEESI_EEENS5_IJSI_SB_EEEEEEEvNS4_8identityENS4_13SM90_TMA_LOADES1C_vS1D_EENS_8epilogue10collective6detail29Sm90TmaWarpSpecializedAdapterINS1H_15DefaultEpilogueISK_SL_SL_NS1G_6thread17LinearCombinationISK_Li1EffLNS1L_9ScaleType4KindE0ELNS_15FloatRoundStyleE2ESK_EENS1_15EpilogueDefaultEEEEEvvEEEEvNT_6ParamsE)
        /*03c8*/ 	.short	0x0210
        /*03ca*/ 	.short	0x0470


	//----- nvinfo : EIATTR_SW_WAR
	.align		4
.L_43:
        /*03cc*/ 	.byte	0x04, 0x36
        /*03ce*/ 	.short	(.L_45 - .L_44)
.L_44:
        /*03d0*/ 	.word	0x00000008
.L_45:


//--------------------- .nv.callgraph             --------------------------
	.section	.nv.callgraph,"",@"SHT_CUDA_CALLGRAPH"
	.align	4
	.sectionentsize	8
	.align		4
        /*0000*/ 	.word	0x00000000
	.align		4
        /*0004*/ 	.word	0xffffffff
	.align		4
        /*0008*/ 	.word	index@(_ZN7cutlass13device_kernelINS_4gemm6kernel13GemmUniversalIN4cute5tupleIJiiiiEEENS1_10collective13CollectiveMmaINS1_34MainloopSm90TmaGmmaWarpSpecializedILi9ENS5_IJNS4_1CILi1EEENSA_ILi2EEESB_EEENS1_35KernelTmaWarpSpecializedCooperativeEEENS5_IJNSA_ILi128EEENSA_ILi64EEENSA_ILi32EEEEEENS_10tfloat32_tENS5_IJlSB_lEEESK_SL_NS4_8TiledMMAINS4_8MMA_AtomIJNS4_4SM904GMMA29MMA_64x64x8_F32TF32TF32_SS_TNILNSP_7ScaleInE1ELSR_1EEEEEENS4_6LayoutINS5_IJSC_SB_SB_EEENS5_IJSB_NSA_ILi0EEESW_EEEEENS5_IJNS4_10UnderscoreESZ_SZ_EEEEENS4_23SM90_TMA_LOAD_MULTICASTENS4_14ComposedLayoutINS4_7SwizzleILi3ELi4ELi3EEENS4_18smem_ptr_flag_bitsILi32EEENSU_INS5_IJNSA_ILi8EEESI_EEENS5_IJSI_SB_EEEEEEEvNS4_8identityENS4_13SM90_TMA_LOADES1C_vS1D_EENS_8epilogue10collective6detail29Sm90TmaWarpSpecializedAdapterINS1H_15DefaultEpilogueISK_SL_SL_NS1G_6thread17LinearCombinationISK_Li1EffLNS1L_9ScaleType4KindE0ELNS_15FloatRoundStyleE2ESK_EENS1_15EpilogueDefaultEEEEEvvEEEEvNT_6ParamsE)
	.align		4
        /*000c*/ 	.word	index@(__assertfail)
	.align		4
        /*0010*/ 	.word	0x00000000
	.align		4
        /*0014*/ 	.word	0xfffffffe
	.align		4
        /*0018*/ 	.word	0x00000000
	.align		4
        /*001c*/ 	.word	0xfffffffd
	.align		4
        /*0020*/ 	.word	0x00000000
	.align		4
        /*0024*/ 	.word	0xfffffffc


//--------------------- .nv.constant4             --------------------------
	.section	.nv.constant4,"a",@progbits
	.align	8
	.align		8
.nv.constant4:
        /*0000*/ 	.dword	__assertfail
	.align		8
        /*0008*/ 	.dword	__unnamed_1
	.align		8
        /*0010*/ 	.dword	_ZN39_INTERNAL_ea1ede98_4_k_cu_984c86e7_57954cuda3std3__45__cpo5beginE
	.align		8
        /*0018*/ 	.dword	_ZN39_INTERNAL_ea1ede98_4_k_cu_984c86e7_57954cuda3std3__45__cpo3endE
	.align		8
        /*0020*/ 	.dword	_ZN39_INTERNAL_ea1ede98_4_k_cu_984c86e7_57954cuda3std3__45__cpo6cbeginE
	.align		8
        /*0028*/ 	.dword	_ZN39_INTERNAL_ea1ede98_4_k_cu_984c86e7_57954cuda3std3__45__cpo4cendE
	.align		8
        /*0030*/ 	.dword	_ZN39_INTERNAL_ea1ede98_4_k_cu_984c86e7_57954cuda3std3__441_GLOBAL__N__ea1ede98_4_k_cu_984c86e7_57956ignoreE
	.align		8
        /*0038*/ 	.dword	_ZN39_INTERNAL_ea1ede98_4_k_cu_984c86e7_57954cuda3std3__419piecewise_constructE
	.align		8
        /*0040*/ 	.dword	_ZN39_INTERNAL_ea1ede98_4_k_cu_984c86e7_57954cuda3std3__48in_placeE
	.align		8
        /*0048*/ 	.dword	_ZN39_INTERNAL_ea1ede98_4_k_cu_984c86e7_57954cuda3std6ranges3__45__cpo4swapE
	.align		8
        /*0050*/ 	.dword	_ZN39_INTERNAL_ea1ede98_4_k_cu_984c86e7_57954cuda3std6ranges3__45__cpo9iter_moveE
	.align		8
        /*0058*/ 	.dword	_ZN39_INTERNAL_ea1ede98_4_k_cu_984c86e7_57954cute7productE
	.align		8
        /*0060*/ 	.dword	_ZN39_INTERNAL_ea1ede98_4_k_cu_984c86e7_57954cute1_E
	.align		8
        /*0068*/ 	.dword	$str$22
	.align		8
        /*0070*/ 	.dword	$str$23


//--------------------- .text._ZN7cutlass13device_kernelINS_4gemm6kernel13GemmUniversalIN4cute5tupleIJiiiiEEENS1_10collective13CollectiveMmaINS1_34MainloopSm90TmaGmmaWarpSpecializedILi9ENS5_IJNS4_1CILi1EEENSA_ILi2EEESB_EEENS1_35KernelTmaWarpSpecializedCooperativeEEENS5_IJNSA_ILi128EEENSA_ILi64EEENSA_ILi32EEEEEENS_10tfloat32_tENS5_IJlSB_lEEESK_SL_NS4_8TiledMMAINS4_8MMA_AtomIJNS4_4SM904GMMA29MMA_64x64x8_F32TF32TF32_SS_TNILNSP_7ScaleInE1ELSR_1EEEEEENS4_6LayoutINS5_IJSC_SB_SB_EEENS5_IJSB_NSA_ILi0EEESW_EEEEENS5_IJNS4_10UnderscoreESZ_SZ_EEEEENS4_23SM90_TMA_LOAD_MULTICASTENS4_14ComposedLayoutINS4_7SwizzleILi3ELi4ELi3EEENS4_18smem_ptr_flag_bitsILi32EEENSU_INS5_IJNSA_ILi8EEESI_EEENS5_IJSI_SB_EEEEEEEvNS4_8identityENS4_13SM90_TMA_LOADES1C_vS1D_EENS_8epilogue10collective6detail29Sm90TmaWarpSpecializedAdapterINS1H_15DefaultEpilogueISK_SL_SL_NS1G_6thread17LinearCombinationISK_Li1EffLNS1L_9ScaleType4KindE0ELNS_15FloatRoundStyleE2ESK_EENS1_15EpilogueDefaultEEEEEvvEEEEvNT_6ParamsE --------------------------
	.section	.text._ZN7cutlass13device_kernelINS_4gemm6kernel13GemmUniversalIN4cute5tupleIJiiiiEEENS1_10collective13CollectiveMmaINS1_34MainloopSm90TmaGmmaWarpSpecializedILi9ENS5_IJNS4_1CILi1EEENSA_ILi2EEESB_EEENS1_35KernelTmaWarpSpecializedCooperativeEEENS5_IJNSA_ILi128EEENSA_ILi64EEENSA_ILi32EEEEEENS_10tfloat32_tENS5_IJlSB_lEEESK_SL_NS4_8TiledMMAINS4_8MMA_AtomIJNS4_4SM904GMMA29MMA_64x64x8_F32TF32TF32_SS_TNILNSP_7ScaleInE1ELSR_1EEEEEENS4_6LayoutINS5_IJSC_SB_SB_EEENS5_IJSB_NSA_ILi0EEESW_EEEEENS5_IJNS4_10UnderscoreESZ_SZ_EEEEENS4_23SM90_TMA_LOAD_MULTICASTENS4_14ComposedLayoutINS4_7SwizzleILi3ELi4ELi3EEENS4_18smem_ptr_flag_bitsILi32EEENSU_INS5_IJNSA_ILi8EEESI_EEENS5_IJSI_SB_EEEEEEEvNS4_8identityENS4_13SM90_TMA_LOADES1C_vS1D_EENS_8epilogue10collective6detail29Sm90TmaWarpSpecializedAdapterINS1H_15DefaultEpilogueISK_SL_SL_NS1G_6thread17LinearCombinationISK_Li1EffLNS1L_9ScaleType4KindE0ELNS_15FloatRoundStyleE2ESK_EENS1_15EpilogueDefaultEEEEEvvEEEEvNT_6ParamsE,"ax",@progbits
	.align	128
.text._ZN7cutlass13device_kernelINS_4gemm6kernel13GemmUniversalIN4cute5tupleIJiiiiEEENS1_10collective13CollectiveMmaINS1_34MainloopSm90TmaGmmaWarpSpecializedILi9ENS5_IJNS4_1CILi1EEENSA_ILi2EEESB_EEENS1_35KernelTmaWarpSpecializedCooperativeEEENS5_IJNSA_ILi128EEENSA_ILi64EEENSA_ILi32EEEEEENS_10tfloat32_tENS5_IJlSB_lEEESK_SL_NS4_8TiledMMAINS4_8MMA_AtomIJNS4_4SM904GMMA29MMA_64x64x8_F32TF32TF32_SS_TNILNSP_7ScaleInE1ELSR_1EEEEEENS4_6LayoutINS5_IJSC_SB_SB_EEENS5_IJSB_NSA_ILi0EEESW_EEEEENS5_IJNS4_10UnderscoreESZ_SZ_EEEEENS4_23SM90_TMA_LOAD_MULTICASTENS4_14ComposedLayoutINS4_7SwizzleILi3ELi4ELi3EEENS4_18smem_ptr_flag_bitsILi32EEENSU_INS5_IJNSA_ILi8EEESI_EEENS5_IJSI_SB_EEEEEEEvNS4_8identityENS4_13SM90_TMA_LOADES1C_vS1D_EENS_8epilogue10collective6detail29Sm90TmaWarpSpecializedAdapterINS1H_15DefaultEpilogueISK_SL_SL_NS1G_6thread17LinearCombinationISK_Li1EffLNS1L_9ScaleType4KindE0ELNS_15FloatRoundStyleE2ESK_EENS1_15EpilogueDefaultEEEEEvvEEEEvNT_6ParamsE:
        .type           _ZN7cutlass13device_kernelINS_4gemm6kernel13GemmUniversalIN4cute5tupleIJiiiiEEENS1_10collective13CollectiveMmaINS1_34MainloopSm90TmaGmmaWarpSpecializedILi9ENS5_IJNS4_1CILi1EEENSA_ILi2EEESB_EEENS1_35KernelTmaWarpSpecializedCooperativeEEENS5_IJNSA_ILi128EEENSA_ILi64EEENSA_ILi32EEEEEENS_10tfloat32_tENS5_IJlSB_lEEESK_SL_NS4_8TiledMMAINS4_8MMA_AtomIJNS4_4SM904GMMA29MMA_64x64x8_F32TF32TF32_SS_TNILNSP_7ScaleInE1ELSR_1EEEEEENS4_6LayoutINS5_IJSC_SB_SB_EEENS5_IJSB_NSA_ILi0EEESW_EEEEENS5_IJNS4_10UnderscoreESZ_SZ_EEEEENS4_23SM90_TMA_LOAD_MULTICASTENS4_14ComposedLayoutINS4_7SwizzleILi3ELi4ELi3EEENS4_18smem_ptr_flag_bitsILi32EEENSU_INS5_IJNSA_ILi8EEESI_EEENS5_IJSI_SB_EEEEEEEvNS4_8identityENS4_13SM90_TMA_LOADES1C_vS1D_EENS_8epilogue10collective6detail29Sm90TmaWarpSpecializedAdapterINS1H_15DefaultEpilogueISK_SL_SL_NS1G_6thread17LinearCombinationISK_Li1EffLNS1L_9ScaleType4KindE0ELNS_15FloatRoundStyleE2ESK_EENS1_15EpilogueDefaultEEEEEvvEEEEvNT_6ParamsE,@function
        .size           _ZN7cutlass13device_kernelINS_4gemm6kernel13GemmUniversalIN4cute5tupleIJiiiiEEENS1_10collective13CollectiveMmaINS1_34MainloopSm90TmaGmmaWarpSpecializedILi9ENS5_IJNS4_1CILi1EEENSA_ILi2EEESB_EEENS1_35KernelTmaWarpSpecializedCooperativeEEENS5_IJNSA_ILi128EEENSA_ILi64EEENSA_ILi32EEEEEENS_10tfloat32_tENS5_IJlSB_lEEESK_SL_NS4_8TiledMMAINS4_8MMA_AtomIJNS4_4SM904GMMA29MMA_64x64x8_F32TF32TF32_SS_TNILNSP_7ScaleInE1ELSR_1EEEEEENS4_6LayoutINS5_IJSC_SB_SB_EEENS5_IJSB_NSA_ILi0EEESW_EEEEENS5_IJNS4_10UnderscoreESZ_SZ_EEEEENS4_23SM90_TMA_LOAD_MULTICASTENS4_14ComposedLayoutINS4_7SwizzleILi3ELi4ELi3EEENS4_18smem_ptr_flag_bitsILi32EEENSU_INS5_IJNSA_ILi8EEESI_EEENS5_IJSI_SB_EEEEEEEvNS4_8identityENS4_13SM90_TMA_LOADES1C_vS1D_EENS_8epilogue10collective6detail29Sm90TmaWarpSpecializedAdapterINS1H_15DefaultEpilogueISK_SL_SL_NS1G_6thread17LinearCombinationISK_Li1EffLNS1L_9ScaleType4KindE0ELNS_15FloatRoundStyleE2ESK_EENS1_15EpilogueDefaultEEEEEvvEEEEvNT_6ParamsE,(.L_x_146 - _ZN7cutlass13device_kernelINS_4gemm6kernel13GemmUniversalIN4cute5tupleIJiiiiEEENS1_10collective13CollectiveMmaINS1_34MainloopSm90TmaGmmaWarpSpecializedILi9ENS5_IJNS4_1CILi1EEENSA_ILi2EEESB_EEENS1_35KernelTmaWarpSpecializedCooperativeEEENS5_IJNSA_ILi128EEENSA_ILi64EEENSA_ILi32EEEEEENS_10tfloat32_tENS5_IJlSB_lEEESK_SL_NS4_8TiledMMAINS4_8MMA_AtomIJNS4_4SM904GMMA29MMA_64x64x8_F32TF32TF32_SS_TNILNSP_7ScaleInE1ELSR_1EEEEEENS4_6LayoutINS5_IJSC_SB_SB_EEENS5_IJSB_NSA_ILi0EEESW_EEEEENS5_IJNS4_10UnderscoreESZ_SZ_EEEEENS4_23SM90_TMA_LOAD_MULTICASTENS4_14ComposedLayoutINS4_7SwizzleILi3ELi4ELi3EEENS4_18smem_ptr_flag_bitsILi32EEENSU_INS5_IJNSA_ILi8EEESI_EEENS5_IJSI_SB_EEEEEEEvNS4_8identityENS4_13SM90_TMA_LOADES1C_vS1D_EENS_8epilogue10collective6detail29Sm90TmaWarpSpecializedAdapterINS1H_15DefaultEpilogueISK_SL_SL_NS1G_6thread17LinearCombinationISK_Li1EffLNS1L_9ScaleType4KindE0ELNS_15FloatRoundStyleE2ESK_EENS1_15EpilogueDefaultEEEEEvvEEEEvNT_6ParamsE)
        .other          _ZN7cutlass13device_kernelINS_4gemm6kernel13GemmUniversalIN4cute5tupleIJiiiiEEENS1_10collective13CollectiveMmaINS1_34MainloopSm90TmaGmmaWarpSpecializedILi9ENS5_IJNS4_1CILi1EEENSA_ILi2EEESB_EEENS1_35KernelTmaWarpSpecializedCooperativeEEENS5_IJNSA_ILi128EEENSA_ILi64EEENSA_ILi32EEEEEENS_10tfloat32_tENS5_IJlSB_lEEESK_SL_NS4_8TiledMMAINS4_8MMA_AtomIJNS4_4SM904GMMA29MMA_64x64x8_F32TF32TF32_SS_TNILNSP_7ScaleInE1ELSR_1EEEEEENS4_6LayoutINS5_IJSC_SB_SB_EEENS5_IJSB_NSA_ILi0EEESW_EEEEENS5_IJNS4_10UnderscoreESZ_SZ_EEEEENS4_23SM90_TMA_LOAD_MULTICASTENS4_14ComposedLayoutINS4_7SwizzleILi3ELi4ELi3EEENS4_18smem_ptr_flag_bitsILi32EEENSU_INS5_IJNSA_ILi8EEESI_EEENS5_IJSI_SB_EEEEEEEvNS4_8identityENS4_13SM90_TMA_LOADES1C_vS1D_EENS_8epilogue10collective6detail29Sm90TmaWarpSpecializedAdapterINS1H_15DefaultEpilogueISK_SL_SL_NS1G_6thread17LinearCombinationISK_Li1EffLNS1L_9ScaleType4KindE0ELNS_15FloatRoundStyleE2ESK_EENS1_15EpilogueDefaultEEEEEvvEEEEvNT_6ParamsE,@"STO_CUDA_ENTRY STV_DEFAULT"
_ZN7cutlass13device_kernelINS_4gemm6kernel13GemmUniversalIN4cute5tupleIJiiiiEEENS1_10collective13CollectiveMmaINS1_34MainloopSm90TmaGmmaWarpSpecializedILi9ENS5_IJNS4_1CILi1EEENSA_ILi2EEESB_EEENS1_35KernelTmaWarpSpecializedCooperativeEEENS5_IJNSA_ILi128EEENSA_ILi64EEENSA_ILi32EEEEEENS_10tfloat32_tENS5_IJlSB_lEEESK_SL_NS4_8TiledMMAINS4_8MMA_AtomIJNS4_4SM904GMMA29MMA_64x64x8_F32TF32TF32_SS_TNILNSP_7ScaleInE1ELSR_1EEEEEENS4_6LayoutINS5_IJSC_SB_SB_EEENS5_IJSB_NSA_ILi0EEESW_EEEEENS5_IJNS4_10UnderscoreESZ_SZ_EEEEENS4_23SM90_TMA_LOAD_MULTICASTENS4_14ComposedLayoutINS4_7SwizzleILi3ELi4ELi3EEENS4_18smem_ptr_flag_bitsILi32EEENSU_INS5_IJNSA_ILi8EEESI_EEENS5_IJSI_SB_EEEEEEEvNS4_8identityENS4_13SM90_TMA_LOADES1C_vS1D_EENS_8epilogue10collective6detail29Sm90TmaWarpSpecializedAdapterINS1H_15DefaultEpilogueISK_SL_SL_NS1G_6thread17LinearCombinationISK_Li1EffLNS1L_9ScaleType4KindE0ELNS_15FloatRoundStyleE2ESK_EENS1_15EpilogueDefaultEEEEEvvEEEEvNT_6ParamsE:
[----:B------:R-:W0:Y:S01]  /*0000*/  LDC R1, c[0x0][0x28] ;  /* 0x00000a00ff017b82 */ /* 0x000e220000000800 */
[----:B------:R-:W1:Y:S01]  /*0010*/  S2R R18, SR_TID.X ;  /* 0x0000000000127919 */ /* 0x000e620000002100 */
[----:B------:R-:W-:Y:S01]  /*0020*/  ELECT P0, URZ, PT ;  /* 0x00000000003f782f */ /* 0x000fe20003800000 */
[----:B------:R-:W-:Y:S01]  /*0030*/  BSSY B0, `(.L_x_0) ;  /* 0x000000f000007945 */ /* 0x000fe20003800000 */
[--C-:B-1----:R-:W-:Y:S02]  /*0040*/  SHF.R.U32.HI R0, RZ, 0x5, R18.reuse ;  /* 0x00000005ff007819 */ /* 0x102fe40000011612 */
[----:B------:R-:W-:-:S03]  /*0050*/  SHF.R.U32.HI R3, RZ, 0x7, R18 ;  /* 0x00000007ff037819 */ /* 0x000fc60000011612 */
[----:B------:R-:W1:Y:S04]  /*0060*/  SHFL.IDX PT, R2, R0, RZ, 0x1f ;  /* 0x00001fff00027589 */ /* 0x000e6800000e0000 */
[----:B------:R2:W3:Y:S01]  /*0070*/  SHFL.IDX PT, R5, R3, RZ, 0x1f ;  /* 0x00001fff03057589 */ /* 0x0004e200000e0000 */
[----:B-1----:R-:W-:-:S13]  /*0080*/  ISETP.NE.OR P0, PT, R2, RZ, !P0 ;  /* 0x000000ff0200720c */ /* 0x002fda0004705670 */
[----:B0-23--:R-:W-:Y:S05]  /*0090*/  @P0 BRA `(.L_x_1) ;  /* 0x0000000000200947 */ /* 0x00dfea0003800000 */
[----:B------:R-:W-:Y:S02]  /*00a0*/  ULDC.64 UR4, c[0x0][0x198] ;  /* 0x0000660000047ab9 */ /* 0x000fe40000000a00 */
[----:B------:R-:W-:Y:S02]  /*00b0*/  UIADD3 UR6, UP0, UR4, 0xf0, URZ ;  /* 0x000000f004067890 */ /* 0x000fe4000ff1e03f */
[----:B------:R-:W-:Y:S02]  /*00c0*/  UIADD3 UR4, UP1, UR4, 0x1f0, URZ ;  /* 0x000001f004047890 */ /* 0x000fe4000ff3e03f */
[----:B------:R-:W-:Y:S02]  /*00d0*/  UIADD3.X UR7, URZ, UR5, URZ, UP0, !UPT ;  /* 0x000000053f077290 */ /* 0x000fe400087fe43f */
[----:B------:R-:W-:-:S07]  /*00e0*/  UIADD3.X UR5, URZ, UR5, URZ, UP1, !UPT ;  /* 0x000000053f057290 */ /* 0x000fce0008ffe43f */
[----:B------:R0:W-:Y:S02]  /*00f0*/  UTMACCTL.PF [UR6] ;  /* 0x00000000060079b9 */ /* 0x0001e40008040000 */
[----:B------:R0:W-:Y:S02]  /*0100*/  UTMACCTL.PF [UR4] ;  /* 0x00000000040079b9 */ /* 0x0001e40008040000 */
[----:B0-----:R-:W-:Y:S01]  /*0110*/  NOP ;  /* 0x0000000000007918 */ /* 0x001fe20000000000 */
.L_x_1:
[----:B------:R-:W-:Y:S05]  /*0120*/  BSYNC B0 ;  /* 0x0000000000007941 */ /* 0x000fea0003800000 */
.L_x_0:
[----:B------:R-:W0:Y:S02]  /*0130*/  SHFL.IDX PT, R3, R0, RZ, 0x1f ;  /* 0x00001fff00037589 */ /* 0x000e2400000e0000 */
[----:B0-----:R-:W-:-:S13]  /*0140*/  ISETP.NE.AND P0, PT, R3, RZ, PT ;  /* 0x000000ff0300720c */ /* 0x001fda0003f05270 */
[----:B------:R-:W-:Y:S05]  /*0150*/  @P0 BRA `(.L_x_2) ;  /* 0x00000000008c0947 */ /* 0x000fea0003800000 */
[----:B------:R-:W-:Y:S01]  /*0160*/  ELECT P0, URZ, PT ;  /* 0x00000000003f782f */ /* 0x000fe20003800000 */
[----:B------:R-:W-:-:S12]  /*0170*/  BSSY B0, `(.L_x_2) ;  /* 0x0000021000007945 */ /* 0x000fd80003800000 */
[----:B------:R-:W-:Y:S05]  /*0180*/  @!P0 BRA `(.L_x_3) ;  /* 0x00000000007c8947 */ /* 0x000fea0003800000 */
[----:B------:R-:W0:Y:S01]  /*0190*/  S2UR UR8, SR_CgaCtaId ;  /* 0x00000000000879c3 */ /* 0x000e220000008800 */
[----:B------:R-:W-:Y:S01]  /*01a0*/  UMOV UR4, 0x400 ;  /* 0x0000040000047882 */ /* 0x000fe20000000000 */
[----:B------:R-:W-:Y:S01]  /*01b0*/  UMOV UR5, 0x1 ;  /* 0x0000000100057882 */ /* 0x000fe20000000000 */
[----:B------:R-:W-:Y:S02]  /*01c0*/  UMOV UR6, 0x4 ;  /* 0x0000000400067882 */ /* 0x000fe40000000000 */
[----:B------:R-:W-:-:S04]  /*01d0*/  UIADD3 UR6, -UR6, 0x100000, URZ ;  /* 0x0010000006067890 */ /* 0x000fc8000fffe13f */
[----:B------:R-:W-:Y:S02]  /*01e0*/  USHF.L.U32 UR7, UR6, 0xb, URZ ;  /* 0x0000000b06077899 */ /* 0x000fe4000800063f */
[----:B------:R-:W-:Y:S02]  /*01f0*/  USHF.L.U32 UR6, UR6, 0x1, URZ ;  /* 0x0000000106067899 */ /* 0x000fe4000800063f */
[----:B0-----:R-:W-:Y:S02]  /*0200*/  ULEA UR8, UR8, UR4, 0x18 ;  /* 0x0000000408087291 */ /* 0x001fe4000f8ec03f */
[----:B------:R-:W-:-:S04]  /*0210*/  UIADD3 UR4, -UR5, 0x100000, URZ ;  /* 0x0010000005047890 */ /* 0x000fc8000fffe13f */
[----:B------:R-:W-:Y:S02]  /*0220*/  USHF.L.U32 UR5, UR4, 0xb, URZ ;  /* 0x0000000b04057899 */ /* 0x000fe4000800063f */
[----:B------:R-:W-:Y:S01]  /*0230*/  USHF.L.U32 UR4, UR4, 0x1, URZ ;  /* 0x0000000104047899 */ /* 0x000fe2000800063f */
[----:B------:R-:W0:Y:S11]  /*0240*/  FENCE.VIEW.ASYNC.S ;  /* 0x00000000000073c6 */ /* 0x000e360000000000 */
[----:B0-----:R0:W1:Y:S01]  /*0250*/  SYNCS.EXCH.64 URZ, [UR8], UR4 ;  /* 0x00000004083f75b2 */ /* 0x0010620008000100 */
[----:B------:R0:W2:Y:S01]  /*0260*/  SYNCS.EXCH.64 URZ, [UR8+0x48], UR6 ;  /* 0x00004806083f75b2 */ /* 0x0000a20008000100 */
[----:B------:R0:W3:Y:S01]  /*0270*/  SYNCS.EXCH.64 URZ, [UR8+0x8], UR4 ;  /* 0x00000804083f75b2 */ /* 0x0000e20008000100 */
[----:B------:R0:W4:Y:S01]  /*0280*/  SYNCS.EXCH.64 URZ, [UR8+0x50], UR6 ;  /* 0x00005006083f75b2 */ /* 0x0001220008000100 */
[----:B------:R0:W0:Y:S01]  /*0290*/  SYNCS.EXCH.64 URZ, [UR8+0x10], UR4 ;  /* 0x00001004083f75b2 */ /* 0x0000220008000100 */
        /* <DEDUP_REMOVED lines=13> */
[----:B------:R-:W-:Y:S01]  /*0370*/  NOP ;  /* 0x0000000000007918 */ /* 0x000fe20000000000 */
.L_x_3:
[----:B0-----:R-:W-:Y:S05]  /*0380*/  BSYNC B0 ;  /* 0x0000000000007941 */ /* 0x001fea0003800000 */
.L_x_2:
[----:B------:R-:W0:Y:S01]  /*0390*/  SHFL.IDX PT, R0, R0, RZ, 0x1f ;  /* 0x00001fff00007589 */ /* 0x000e2200000e0000 */
[----:B------:R-:W-:Y:S01]  /*03a0*/  SHF.R.S32.HI R7, RZ, 0x1f, R18 ;  /* 0x0000001fff077819 */ /* 0x000fe20000011412 */
[----:B------:R-:W5:Y:S01]  /*03b0*/  S2UR UR8, SR_CTAID.X ;  /* 0x00000000000879c3 */ /* 0x000f620000002500 */
[----:B------:R-:W-:Y:S01]  /*03c0*/  ELECT P0, URZ, PT ;  /* 0x00000000003f782f */ /* 0x000fe20003800000 */
[----:B------:R-:W1:Y:S01]  /*03d0*/  S2R R4, SR_CTAID.Y ;  /* 0x0000000000047919 */ /* 0x000e620000002600 */
[----:B------:R-:W-:Y:S01]  /*03e0*/  LEA.HI R7, R7, R18, RZ, 0x7 ;  /* 0x0000001207077211 */ /* 0x000fe200078f38ff */
[----:B------:R-:W-:Y:S01]  /*03f0*/  ULDC UR4, c[0x0][0x154] ;  /* 0x0000550000047ab9 */ /* 0x000fe20000000800 */
[----:B------:R-:W-:Y:S01]  /*0400*/  SHF.R.S32.HI R8, RZ, 0x1f, R3 ;  /* 0x0000001fff087819 */ /* 0x000fe20000011403 */
[----:B------:R-:W-:Y:S01]  /*0410*/  NOP ;  /* 0x0000000000007918 */ /* 0x000fe20000000000 */
[----:B------:R-:W-:Y:S01]  /*0420*/  LOP3.LUT R7, R7, 0xffffff80, RZ, 0xc0, !PT ;  /* 0xffffff8007077812 */ /* 0x000fe200078ec0ff */
[----:B------:R-:W2:Y:S01]  /*0430*/  LDC R12, c[0x0][0x140] ;  /* 0x00005000ff0c7b82 */ /* 0x000ea20000000800 */
[----:B------:R-:W-:Y:S01]  /*0440*/  LEA.HI R8, R8, R3, RZ, 0x2 ;  /* 0x0000000308087211 */ /* 0x000fe200078f10ff */
[----:B------:R-:W-:-:S02]  /*0450*/  NOP ;  /* 0x0000000000007918 */ /* 0x000fc40000000000 */
[----:B------:R-:W-:Y:S01]  /*0460*/  IMAD.IADD R6, R18, 0x1, -R7 ;  /* 0x0000000112067824 */ /* 0x000fe200078e0a07 */
[----:B------:R-:W-:-:S03]  /*0470*/  LOP3.LUT R8, R8, 0x3ffffffc, RZ, 0xc0, !PT ;  /* 0x3ffffffc08087812 */ /* 0x000fc600078ec0ff */
[----:B------:R-:W3:Y:S01]  /*0480*/  LDC R10, c[0x0][0x144] ;  /* 0x00005100ff0a7b82 */ /* 0x000ee20000000800 */
[----:B------:R-:W-:Y:S02]  /*0490*/  SHF.R.S32.HI R7, RZ, 0x1f, R6 ;  /* 0x0000001fff077819 */ /* 0x000fe40000011406 */
[----:B------:R-:W-:Y:S02]  /*04a0*/  LOP3.LUT P2, RZ, R6, 0x7, RZ, 0xc0, !PT ;  /* 0x0000000706ff7812 */ /* 0x000fe4000784c0ff */
[----:B------:R-:W-:Y:S01]  /*04b0*/  LEA.HI R7, R7, R6, RZ, 0x3 ;  /* 0x0000000607077211 */ /* 0x000fe200078f18ff */
[----:B------:R-:W-:Y:S01]  /*04c0*/  VIADD R6, R5, 0xffffffff ;  /* 0xffffffff05067836 */ /* 0x000fe20000000000 */
[----:B0-----:R-:W-:Y:S02]  /*04d0*/  ISETP.NE.OR P0, PT, R0, RZ, !P0 ;  /* 0x000000ff0000720c */ /* 0x001fe40004705670 */
[--C-:B------:R-:W-:Y:S02]  /*04e0*/  SHF.R.S32.HI R0, RZ, 0x3, R7.reuse ;  /* 0x00000003ff007819 */ /* 0x100fe40000011407 */
[----:B------:R-:W-:-:S02]  /*04f0*/  SHF.R.S32.HI R7, RZ, 0x1f, R7 ;  /* 0x0000001fff077819 */ /* 0x000fc40000011407 */
[----:B------:R-:W-:Y:S02]  /*0500*/  ISETP.GE.U32.AND P5, PT, R6, 0x2, PT ;  /* 0x000000020600780c */ /* 0x000fe40003fa6070 */
[----:B------:R-:W-:Y:S02]  /*0510*/  LEA.HI R7, R7, R0, RZ, 0x2 ;  /* 0x0000000007077211 */ /* 0x000fe400078f10ff */
[----:B--2---:R-:W-:Y:S02]  /*0520*/  ISETP.EQ.U32.AND P3, PT, R12, 0x1, PT ;  /* 0x000000010c00780c */ /* 0x004fe40003f62070 */
[----:B-1----:R-:W-:Y:S01]  /*0530*/  I2FP.F32.U32 R9, R4 ;  /* 0x0000000400097245 */ /* 0x002fe20000201000 */
[----:B------:R-:W-:Y:S01]  /*0540*/  VOTEU.ALL UP0, P0 ;  /* 0x00000000003f7886 */ /* 0x000fe20000000000 */
[----:B------:R-:W-:Y:S01]  /*0550*/  LOP3.LUT R7, R7, 0xfffffffc, RZ, 0xc0, !PT ;  /* 0xfffffffc07077812 */ /* 0x000fe200078ec0ff */
[----:B------:R-:W-:Y:S02]  /*0560*/  VOTEU.ALL UP1, P0 ;  /* 0x00000000003f7886 */ /* 0x000fe40000020000 */
[----:B------:R-:W-:Y:S01]  /*0570*/  FMUL R11, R9, UR4 ;  /* 0x00000004090b7c20 */ /* 0x000fe20008400000 */
[----:B------:R-:W-:Y:S01]  /*0580*/  IMAD.IADD R9, R3, 0x1, -R8 ;  /* 0x0000000103097824 */ /* 0x000fe200078e0a08 */
[----:B-----5:R-:W-:Y:S01]  /*0590*/  I2FP.F32.U32 R8, UR8 ;  /* 0x0000000800087c45 */ /* 0x020fe20008201000 */
[----:B------:R-:W-:Y:S01]  /*05a0*/  IMAD.IADD R0, R0, 0x1, -R7 ;  /* 0x0000000100007824 */ /* 0x000fe200078e0a07 */
[----:B------:R-:W0:Y:S01]  /*05b0*/  @!UP0 S2UR UR7, SR_CgaCtaId ;  /* 0x00000000000789c3 */ /* 0x000e220000008800 */
[----:B------:R-:W-:Y:S01]  /*05c0*/  ULDC UR4, c[0x0][0x150] ;  /* 0x0000540000047ab9 */ /* 0x000fe20000000800 */
[----:B------:R-:W1:Y:S01]  /*05d0*/  F2I.U32.TRUNC.NTZ R11, R11 ;  /* 0x0000000b000b7305 */ /* 0x000e62000020f000 */
[----:B------:R-:W-:Y:S01]  /*05e0*/  FMUL R8, R8, UR4 ;  /* 0x0000000408087c20 */ /* 0x000fe20008400000 */
[----:B------:R-:W-:Y:S01]  /*05f0*/  SHF.R.S32.HI R3, RZ, 0x1f, R2 ;  /* 0x0000001fff037819 */ /* 0x000fe20000011402 */
[----:B------:R-:W-:Y:S01]  /*0600*/  IMAD R9, R9, 0x4, R0 ;  /* 0x0000000409097824 */ /* 0x000fe200078e0200 */
[----:B------:R-:W-:Y:S01]  /*0610*/  UMOV UR4, 0x20 ;  /* 0x0000002000047882 */ /* 0x000fe20000000000 */
[----:B------:R-:W-:Y:S01]  /*0620*/  @!UP0 UMOV UR6, 0x400 ;  /* 0x0000040000068882 */ /* 0x000fe20000000000 */
[----:B------:R-:W2:Y:S01]  /*0630*/  LDC R7, c[0x0][0x148] ;  /* 0x00005200ff077b82 */ /* 0x000ea20000000800 */
[----:B------:R-:W-:Y:S01]  /*0640*/  LEA.HI R3, R3, R2, RZ, 0x2 ;  /* 0x0000000203037211 */ /* 0x000fe200078f10ff */
[----:B------:R-:W5:Y:S01]  /*0650*/  F2I.U32.TRUNC.NTZ R8, R8 ;  /* 0x0000000800087305 */ /* 0x000f62000020f000 */
[----:B------:R-:W-:Y:S01]  /*0660*/  IMAD.SHL.U32 R22, R9, 0x4, RZ ;  /* 0x0000000409167824 */ /* 0x000fe200078e00ff */
[----:B------:R-:W-:-:S04]  /*0670*/  @!UP0 UIADD3 UR4, -UR4, 0x100000, URZ ;  /* 0x0010000004048890 */ /* 0x000fc8000fffe13f */
[----:B------:R-:W-:Y:S02]  /*0680*/  @!UP0 USHF.L.U32 UR5, UR4, 0xb, URZ ;  /* 0x0000000b04058899 */ /* 0x000fe4000800063f */
[----:B------:R-:W-:Y:S01]  /*0690*/  @!UP0 USHF.L.U32 UR4, UR4, 0x1, URZ ;  /* 0x0000000104048899 */ /* 0x000fe2000800063f */
[----:B------:R-:W-:Y:S02]  /*06a0*/  LOP3.LUT R3, R3, 0xfffffffc, RZ, 0xc0, !PT ;  /* 0xfffffffc03037812 */ /* 0x000fe400078ec0ff */
[----:B------:R-:W-:Y:S01]  /*06b0*/  LOP3.LUT R22, R9, 0xc, R22, 0x78, !PT ;  /* 0x0000000c09167812 */ /* 0x000fe200078e7816 */
[----:B-1----:R-:W-:Y:S02]  /*06c0*/  IMAD.MOV R21, RZ, RZ, -R11 ;  /* 0x000000ffff157224 */ /* 0x002fe400078e0a0b */
[----:B------:R-:W-:Y:S01]  /*06d0*/  IMAD.IADD R0, R2, 0x1, -R3 ;  /* 0x0000000102007824 */ /* 0x000fe200078e0a03 */
[----:B0-----:R-:W-:Y:S01]  /*06e0*/  @!UP0 ULEA UR6, UR7, UR6, 0x18 ;  /* 0x0000000607068291 */ /* 0x001fe2000f8ec03f */
[----:B-----5:R-:W-:-:S03]  /*06f0*/  IMAD.MOV R3, RZ, RZ, -R8 ;  /* 0x000000ffff037224 */ /* 0x020fc600078e0a08 */
[----:B------:R-:W-:Y:S01]  /*0700*/  ISETP.NE.AND P1, PT, R0, 0x3, PT ;  /* 0x000000030000780c */ /* 0x000fe20003f25270 */
[----:B------:R-:W-:Y:S01]  /*0710*/  VOTEU.ALL UP0, P0 ;  /* 0x00000000003f7886 */ /* 0x000fe20000000000 */
[----:B------:R-:W-:Y:S01]  /*0720*/  ISETP.LT.U32.AND P0, PT, R22, 0x2, !P2 ;  /* 0x000000021600780c */ /* 0x000fe20005701070 */
[----:B---3--:R-:W-:Y:S01]  /*0730*/  IMAD R3, R10, R3, UR8 ;  /* 0x000000080a037e24 */ /* 0x008fe2000f8e0203 */
[----:B------:R-:W-:Y:S01]  /*0740*/  ISETP.EQ.OR P1, PT, R0, RZ, !P1 ;  /* 0x000000ff0000720c */ /* 0x000fe20004f22670 */
[----:B--2---:R-:W-:Y:S01]  /*0750*/  IMAD R9, R7, R21, R4 ;  /* 0x0000001507097224 */ /* 0x004fe200078e0204 */
[C---:B------:R-:W-:Y:S02]  /*0760*/  ISETP.NE.AND P2, PT, R5.reuse, RZ, PT ;  /* 0x000000ff0500720c */ /* 0x040fe40003f45270 */
[----:B------:R-:W-:Y:S01]  /*0770*/  ISETP.EQ.AND P1, PT, R5, RZ, P1 ;  /* 0x000000ff0500720c */ /* 0x000fe20000f22270 */
[----:B------:R-:W0:Y:S02]  /*0780*/  FENCE.VIEW.ASYNC.S ;  /* 0x00000000000073c6 */ /* 0x000e240000000000 */
[----:B0-----:R0:W1:Y:S01]  /*0790*/  @!UP0 SYNCS.EXCH.64 URZ, [UR6+0xa0], UR4 ;  /* 0x0000a004063f85b2 */ /* 0x0010620008000100 */
[----:B------:R-:W-:-:S02]  /*07a0*/  ISETP.NE.AND P4, PT, R9, R22, PT ;  /* 0x000000160900720c */ /* 0x000fc40003f85270 */
[----:B------:R-:W-:Y:S02]  /*07b0*/  SEL R19, RZ, 0x1, !P1 ;  /* 0x00000001ff137807 */ /* 0x000fe40004800000 */
[----:B------:R-:W-:Y:S02]  /*07c0*/  ISETP.EQ.OR P4, PT, R3, RZ, !P4 ;  /* 0x000000ff0300720c */ /* 0x000fe40006782670 */
[----:B------:R-:W-:Y:S02]  /*07d0*/  SEL R19, R19, 0x2, P5 ;  /* 0x0000000213137807 */ /* 0x000fe40002800000 */
[----:B------:R-:W-:-:S04]  /*07e0*/  PLOP3.LUT P0, PT, P0, P4, PT, 0x80, 0x0 ;  /* 0x000000000000781c */ /* 0x000fc80000709070 */
[----:B------:R-:W-:Y:S01]  /*07f0*/  P2R R58, PR, RZ, 0x1 ;  /* 0x00000001ff3a7803 */ /* 0x000fe20000000000 */
[----:B------:R0:W2:Y:S01]  /*0800*/  @!UP1 SYNCS.EXCH.64 URZ, [UR6+0xa8], UR4 ;  /* 0x0000a804063f95b2 */ /* 0x0000a20008000100 */
[----:B------:R-:W-:Y:S01]  /*0810*/  NOP ;  /* 0x0000000000007918 */ /* 0x000fe20000000000 */
[----:B------:R-:W-:Y:S06]  /*0820*/  @!P3 BRA `(.L_x_4) ;  /* 0x000000000008b947 */ /* 0x000fec0003800000 */
[----:B-12-4-:R-:W-:Y:S01]  /*0830*/  UCGABAR_ARV ;  /* 0x00000000000079c7 */ /* 0x016fe20008000000 */
[----:B------:R-:W-:Y:S05]  /*0840*/  BRA `(.L_x_5) ;  /* 0x0000000000047947 */ /* 0x000fea0003800000 */
.L_x_4:
[----:B-12-4-:R-:W-:Y:S01]  /*0850*/  NOP ;  /* 0x0000000000007918 */ /* 0x016fe20000000000 */
.L_x_5:
[----:B------:R-:W1:Y:S01]  /*0860*/  LDC R2, c[0x0][0x65c] ;  /* 0x00019700ff027b82 */ /* 0x000e620000000800 */
[----:B------:R-:W-:Y:S02]  /*0870*/  IMAD.U32 R8, RZ, RZ, UR8 ;  /* 0x00000008ff087e24 */ /* 0x000fe4000f8e00ff */
[----:B------:R-:W-:Y:S01]  /*0880*/  IMAD.MOV.U32 R9, RZ, RZ, RZ ;  /* 0x000000ffff097224 */ /* 0x000fe200078e00ff */
[----:B-1----:R-:W-:-:S04]  /*0890*/  ISETP.NE.AND P1, PT, R2, 0x1, PT ;  /* 0x000000010200780c */ /* 0x002fc80003f25270 */
[----:B------:R-:W-:-:S09]  /*08a0*/  P2R R5, PR, RZ, 0x2 ;  /* 0x00000002ff057803 */ /* 0x000fd20000000000 */
[----:B------:R-:W1:Y:S01]  /*08b0*/  @P1 LDC R17, c[0x0][0x10] ;  /* 0x00000400ff111b82 */ /* 0x000e620000000800 */
[----:B------:R-:W-:Y:S02]  /*08c0*/  @P1 IMAD.MOV.U32 R5, RZ, RZ, RZ ;  /* 0x000000ffff051224 */ /* 0x000fe400078e00ff */
[----:B------:R-:W-:-:S05]  /*08d0*/  @P1 IMAD.MOV.U32 R13, RZ, RZ, RZ ;  /* 0x000000ffff0d1224 */ /* 0x000fca00078e00ff */
[----:B------:R-:W2:Y:S01]  /*08e0*/  @!P1 LDC R11, c[0x0][0xc] ;  /* 0x00000300ff0b9b82 */ /* 0x000ea20000000800 */
[----:B-1----:R-:W-:-:S04]  /*08f0*/  @P1 IMAD.WIDE.U32 R16, R17, UR8, R4 ;  /* 0x0000000811101c25 */ /* 0x002fc8000f8e0004 */
[----:B------:R-:W-:Y:S02]  /*0900*/  @P1 IMAD.IADD R17, R17, 0x1, R13 ;  /* 0x0000000111111824 */ /* 0x000fe400078e020d */
[----:B--2---:R-:W-:-:S04]  /*0910*/  @!P1 IMAD.WIDE.U32 R8, R4, R11, R8 ;  /* 0x0000000b04089225 */ /* 0x004fc800078e0008 */
[----:B------:R-:W-:Y:S02]  /*0920*/  @!P1 IMAD.MOV.U32 R16, RZ, RZ, R8 ;  /* 0x000000ffff109224 */ /* 0x000fe400078e0008 */
[----:B------:R-:W-:Y:S01]  /*0930*/  @!P1 IMAD.MOV.U32 R17, RZ, RZ, R9 ;  /* 0x000000ffff119224 */ /* 0x000fe200078e0009 */
[----:B------:R-:W-:Y:S06]  /*0940*/  @!P3 BRA `(.L_x_6) ;  /* 0x00000000000cb947 */ /* 0x000fec0003800000 */
[----:B------:R-:W-:Y:S01]  /*0950*/  UCGABAR_WAIT ;  /* 0x0000000000007dc7 */ /* 0x000fe20008000000 */
[----:B------:R-:W-:Y:S01]  /*0960*/  CCTL.IVALL ;  /* 0x00000000ff00798f */ /* 0x000fe20002000000 */
[----:B------:R-:W-:Y:S05]  /*0970*/  BRA `(.L_x_7) ;  /* 0x0000000000047947 */ /* 0x000fea0003800000 */
.L_x_6:
[----:B------:R-:W-:Y:S06]  /*0980*/  BAR.SYNC.DEFER_BLOCKING 0x0 ;  /* 0x0000000000007b1d */ /* 0x000fec0000010000 */
.L_x_7:
[----:B------:R-:W-:Y:S05]  /*0990*/  @!P2 BRA `(.L_x_8) ;  /* 0x0000003c00f8a947 */ /* 0x000fea0003800000 */
[----:B------:R-:W-:-:S13]  /*09a0*/  ISETP.GT.U32.AND P0, PT, R6, 0x1, PT ;  /* 0x000000010600780c */ /* 0x000fda0003f04070 */
[----:B0-----:R-:W-:Y:S05]  /*09b0*/  @P0 EXIT ;  /* 0x000000000000094d */ /* 0x001fea0003800000 */
[----:B------:R-:W-:Y:S01]  /*09c0*/  ULDC.64 UR4, c[0x0][0x650] ;  /* 0x0001940000047ab9 */ /* 0x000fe20000000a00 */
[----:B------:R-:W-:Y:S01]  /*09d0*/  PRMT R0, RZ, 0x7610, R0 ;  /* 0x00007610ff007816 */ /* 0x000fe20000000000 */
[----:B------:R-:W-:Y:S01]  /*09e0*/  IMAD.MOV.U32 R60, RZ, RZ, -0x1 ;  /* 0xffffffffff3c7424 */ /* 0x000fe200078e00ff */
[----:B------:R-:W-:Y:S01]  /*09f0*/  ISETP.GE.U32.AND P0, PT, R16, UR4, PT ;  /* 0x0000000410007c0c */ /* 0x000fe2000bf06070 */
[----:B------:R-:W-:Y:S02]  /*0a00*/  IMAD.MOV.U32 R61, RZ, RZ, -0x1 ;  /* 0xffffffffff3d7424 */ /* 0x000fe400078e00ff */
[----:B------:R-:W-:Y:S01]  /*0a10*/  IMAD.MOV.U32 R57, RZ, RZ, -0x1 ;  /* 0xffffffffff397424 */ /* 0x000fe200078e00ff */
[----:B------:R-:W-:-:S13]  /*0a20*/  ISETP.GE.U32.AND.EX P0, PT, R17, UR5, PT, P0 ;  /* 0x0000000511007c0c */ /* 0x000fda000bf06100 */
[----:B------:R-:W-:Y:S05]  /*0a30*/  @P0 BRA `(.L_x_9) ;  /* 0x0000000400280947 */ /* 0x000fea0003800000 */
[----:B------:R-:W0:Y:S01]  /*0a40*/  LDC.64 R24, c[0x0][0x628] ;  /* 0x00018a00ff187b82 */ /* 0x000e220000000a00 */
[----:B------:R-:W-:Y:S02]  /*0a50*/  IMAD.MOV.U32 R8, RZ, RZ, R16 ;  /* 0x000000ffff087224 */ /* 0x000fe400078e0010 */
[----:B------:R-:W-:-:S05]  /*0a60*/  IMAD.MOV.U32 R9, RZ, RZ, R17 ;  /* 0x000000ffff097224 */ /* 0x000fca00078e0011 */
[----:B------:R-:W1:Y:S08]  /*0a70*/  LDC R0, c[0x0][0x630] ;  /* 0x00018c00ff007b82 */ /* 0x000e700000000800 */
[----:B------:R-:W2:Y:S01]  /*0a80*/  LDC.64 R26, c[0x0][0x620] ;  /* 0x00018800ff1a7b82 */ /* 0x000ea20000000a00 */
[----:B0-----:R-:W-:-:S04]  /*0a90*/  ISETP.NE.U32.AND P0, PT, R24, RZ, PT ;  /* 0x000000ff1800720c */ /* 0x001fc80003f05070 */
[----:B------:R-:W-:-:S13]  /*0aa0*/  ISETP.NE.AND.EX P0, PT, R25, RZ, PT, P0 ;  /* 0x000000ff1900720c */ /* 0x000fda0003f05300 */
[----:B-12---:R-:W-:Y:S05]  /*0ab0*/  @!P0 BRA `(.L_x_10) ;  /* 0x0000000000288947 */ /* 0x006fea0003800000 */
[----:B------:R-:W0:Y:S02]  /*0ac0*/  LDC R13, c[0x0][0x634] ;  /* 0x00018d00ff0d7b82 */ /* 0x000e240000000800 */
[----:B0-----:R-:W-:-:S05]  /*0ad0*/  IADD3 R13, P0, R16, R13, RZ ;  /* 0x0000000d100d7210 */ /* 0x001fca0007f1e0ff */
[----:B------:R-:W-:-:S04]  /*0ae0*/  IMAD.X R15, RZ, RZ, R17, P0 ;  /* 0x000000ffff0f7224 */ /* 0x000fc800000e0611 */
[----:B------:R-:W-:-:S04]  /*0af0*/  IMAD.WIDE.U32 R8, R15, R24, RZ ;  /* 0x000000180f087225 */ /* 0x000fc800078e00ff */
[----:B------:R-:W-:-:S04]  /*0b00*/  IMAD.WIDE.U32 R10, P0, R13, R25, R8 ;  /* 0x000000190d0a7225 */ /* 0x000fc80007800008 */
[----:B------:R-:W-:-:S04]  /*0b10*/  IMAD.WIDE.U32 R8, R13, R24, RZ ;  /* 0x000000180d087225 */ /* 0x000fc800078e00ff */
[----:B------:R-:W-:Y:S01]  /*0b20*/  IMAD.X R13, RZ, RZ, RZ, P0 ;  /* 0x000000ffff0d7224 */ /* 0x000fe200000e06ff */
[----:B------:R-:W-:Y:S01]  /*0b30*/  IADD3 RZ, P0, R9, R10, RZ ;  /* 0x0000000a09ff7210 */ /* 0x000fe20007f1e0ff */
[----:B------:R-:W-:-:S04]  /*0b40*/  IMAD.MOV.U32 R12, RZ, RZ, R11 ;  /* 0x000000ffff0c7224 */ /* 0x000fc800078e000b */
[----:B------:R-:W-:-:S08]  /*0b50*/  IMAD.WIDE.U32.X R8, R15, R25, R12, P0 ;  /* 0x000000190f087225 */ /* 0x000fd000000e040c */
.L_x_10:
[----:B------:R-:W0:Y:S01]  /*0b60*/  LDC.64 R24, c[0x0][0x640] ;  /* 0x00019000ff187b82 */ /* 0x000e220000000a00 */
[-CC-:B------:R-:W-:Y:S01]  /*0b70*/  SHF.R.U64 R57, R8, R0.reuse, R9.reuse ;  /* 0x0000000008397219 */ /* 0x180fe20000001209 */
[----:B------:R-:W-:Y:S01]  /*0b80*/  IMAD R28, R7, R21, R4 ;  /* 0x00000015071c7224 */ /* 0x000fe200078e0204 */
[----:B------:R-:W-:Y:S01]  /*0b90*/  SHF.R.U32.HI R0, RZ, R0, R9 ;  /* 0x00000000ff007219 */ /* 0x000fe20000011609 */
[----:B------:R-:W-:Y:S01]  /*0ba0*/  IMAD.MOV.U32 R21, RZ, RZ, 0x1 ;  /* 0x00000001ff157424 */ /* 0x000fe200078e00ff */
[----:B------:R-:W-:-:S03]  /*0bb0*/  IADD3 R5, P0, RZ, -R57, RZ ;  /* 0x80000039ff057210 */ /* 0x000fc60007f1e0ff */
[----:B------:R-:W1:Y:S02]  /*0bc0*/  LDC R6, c[0x0][0x618] ;  /* 0x00018600ff067b82 */ /* 0x000e640000000800 */
[----:B------:R-:W-:-:S04]  /*0bd0*/  IMAD.X R9, RZ, RZ, ~R0, P0 ;  /* 0x000000ffff097224 */ /* 0x000fc800000e0e00 */
[-C--:B------:R-:W-:Y:S02]  /*0be0*/  IMAD R0, R9, R26.reuse, RZ ;  /* 0x0000001a09007224 */ /* 0x080fe400078e02ff */
[----:B------:R-:W2:Y:S01]  /*0bf0*/  LDC R11, c[0x0][0x608] ;  /* 0x00018200ff0b7b82 */ /* 0x000ea20000000800 */
[----:B------:R-:W-:-:S04]  /*0c00*/  IMAD.WIDE.U32 R8, R5, R26, R16 ;  /* 0x0000001a05087225 */ /* 0x000fc800078e0010 */
[----:B------:R-:W-:-:S03]  /*0c10*/  IMAD R5, R5, R27, R0 ;  /* 0x0000001b05057224 */ /* 0x000fc600078e0200 */
[----:B------:R-:W3:Y:S01]  /*0c20*/  LDC R12, c[0x0][0x658] ;  /* 0x00019600ff0c7b82 */ /* 0x000ee20000000800 */
[----:B0-----:R-:W-:Y:S01]  /*0c30*/  ISETP.NE.U32.AND P0, PT, R24, RZ, PT ;  /* 0x000000ff1800720c */ /* 0x001fe20003f05070 */
[----:B------:R-:W-:Y:S02]  /*0c40*/  IMAD.IADD R5, R9, 0x1, R5 ;  /* 0x0000000109057824 */ /* 0x000fe400078e0205 */
[----:B------:R-:W-:Y:S01]  /*0c50*/  IMAD.MOV.U32 R9, RZ, RZ, -0x1 ;  /* 0xffffffffff097424 */ /* 0x000fe200078e00ff */
[----:B------:R-:W-:-:S03]  /*0c60*/  ISETP.NE.AND.EX P0, PT, R25, RZ, PT, P0 ;  /* 0x000000ff1900720c */ /* 0x000fc60003f05300 */
[----:B------:R-:W0:Y:S01]  /*0c70*/  LDC R15, c[0x0][0x600] ;  /* 0x00018000ff0f7b82 */ /* 0x000e220000000800 */
[-CC-:B-1----:R-:W-:Y:S02]  /*0c80*/  SHF.R.U64 R13, R8, R6.reuse, R5.reuse ;  /* 0x00000006080d7219 */ /* 0x182fe40000001205 */
[----:B------:R-:W-:-:S05]  /*0c90*/  SHF.R.U32.HI R0, RZ, R6, R5 ;  /* 0x00000006ff007219 */ /* 0x000fca0000011605 */
[----:B------:R-:W1:Y:S01]  /*0ca0*/  LDC R14, c[0x0][0x648] ;  /* 0x00019200ff0e7b82 */ /* 0x000e620000000800 */
[-CC-:B--2---:R-:W-:Y:S02]  /*0cb0*/  SHF.R.U64 R27, R13, R11.reuse, R0.reuse ;  /* 0x0000000b0d1b7219 */ /* 0x184fe40000001200 */
[----:B------:R-:W-:-:S05]  /*0cc0*/  SHF.R.U32.HI R5, RZ, R11, R0 ;  /* 0x0000000bff057219 */ /* 0x000fca0000011600 */
[----:B------:R-:W2:Y:S01]  /*0cd0*/  LDC R20, c[0x0][0x638] ;  /* 0x00018e00ff147b82 */ /* 0x000ea20000000800 */
[-CC-:B---3--:R-:W-:Y:S02]  /*0ce0*/  SHF.R.U64 R26, R27, R12.reuse, R5.reuse ;  /* 0x0000000c1b1a7219 */ /* 0x188fe40000001205 */
[-C--:B------:R-:W-:Y:S02]  /*0cf0*/  SHF.L.U32 R0, R9, R12.reuse, RZ ;  /* 0x0000000c09007219 */ /* 0x080fe400000006ff */
[----:B------:R-:W-:Y:S01]  /*0d00*/  SHF.R.U32.HI R5, RZ, R12, R5 ;  /* 0x0000000cff057219 */ /* 0x000fe20000011605 */
[----:B------:R-:W-:Y:S01]  /*0d10*/  IMAD.MOV.U32 R4, RZ, RZ, R26 ;  /* 0x000000ffff047224 */ /* 0x000fe200078e001a */
[----:B------:R-:W-:Y:S01]  /*0d20*/  LOP3.LUT R10, RZ, R0, RZ, 0x33, !PT ;  /* 0x00000000ff0a7212 */ /* 0x000fe200078e33ff */
[----:B------:R-:W3:Y:S01]  /*0d30*/  LDC R23, c[0x0][0x610] ;  /* 0x00018400ff177b82 */ /* 0x000ee20000000800 */
[----:B------:R-:W-:Y:S05]  /*0d40*/  @!P0 BRA `(.L_x_11) ;  /* 0x0000000000288947 */ /* 0x000fea0003800000 */
[----:B------:R-:W4:Y:S02]  /*0d50*/  LDC R9, c[0x0][0x64c] ;  /* 0x00019300ff097b82 */ /* 0x000f240000000800 */
[----:B----4-:R-:W-:-:S05]  /*0d60*/  IADD3 R9, P0, R26, R9, RZ ;  /* 0x000000091a097210 */ /* 0x010fca0007f1e0ff */
        /* <DEDUP_REMOVED lines=8> */
.L_x_11:
[----:B-1----:R-:W-:Y:S01]  /*0df0*/  SHF.R.U64 R4, R4, R14, R5 ;  /* 0x0000000e04047219 */ /* 0x002fe20000001205 */
[----:B0-----:R-:W-:Y:S01]  /*0e00*/  VIADD R6, R15, 0xffffffff ;  /* 0xffffffff0f067836 */ /* 0x001fe20000000000 */
[----:B------:R-:W-:Y:S02]  /*0e10*/  SHF.L.U32 R0, R21, R12, RZ ;  /* 0x0000000c15007219 */ /* 0x000fe400000006ff */
[----:B------:R-:W-:Y:S01]  /*0e20*/  LOP3.LUT R5, R27, R10, RZ, 0xc0, !PT ;  /* 0x0000000a1b057212 */ /* 0x000fe200078ec0ff */
[----:B------:R-:W-:Y:S01]  /*0e30*/  IMAD.MOV R7, RZ, RZ, -R4 ;  /* 0x000000ffff077224 */ /* 0x000fe200078e0a04 */
[----:B------:R-:W-:Y:S02]  /*0e40*/  SEL R3, R3, R28, !P1 ;  /* 0x0000001c03037207 */ /* 0x000fe40004800000 */
[----:B------:R-:W-:Y:S01]  /*0e50*/  LOP3.LUT R6, R13, R6, RZ, 0xc0, !PT ;  /* 0x000000060d067212 */ /* 0x000fe200078ec0ff */
[----:B------:R-:W-:Y:S02]  /*0e60*/  IMAD R4, R0, R4, R5 ;  /* 0x0000000400047224 */ /* 0x000fe400078e0205 */
[----:B--2---:R-:W-:-:S02]  /*0e70*/  IMAD R0, R7, R20, R26 ;  /* 0x0000001407007224 */ /* 0x004fc400078e021a */
[----:B---3--:R-:W-:Y:S02]  /*0e80*/  IMAD R3, R4, R23, R3 ;  /* 0x0000001704037224 */ /* 0x008fe400078e0203 */
[----:B------:R-:W-:Y:S02]  /*0e90*/  IMAD R60, R0, R15, R6 ;  /* 0x0000000f003c7224 */ /* 0x000fe400078e0206 */
[----:B------:R-:W-:-:S03]  /*0ea0*/  IMAD.MOV.U32 R4, RZ, RZ, 0x1 ;  /* 0x00000001ff047424 */ /* 0x000fc600078e00ff */
[----:B------:R-:W-:Y:S02]  /*0eb0*/  SEL R61, R60, R3, !P1 ;  /* 0x000000033c3d7207 */ /* 0x000fe40004800000 */
[----:B------:R-:W-:Y:S02]  /*0ec0*/  PRMT R0, R4, 0x7610, R0 ;  /* 0x0000761004007816 */ /* 0x000fe40000000000 */
[----:B------:R-:W-:-:S07]  /*0ed0*/  SEL R60, R3, R60, !P1 ;  /* 0x0000003c033c7207 */ /* 0x000fce0004800000 */
.L_x_9:
[----:B------:R-:W-:-:S08]  /*0ee0*/  NOP ;  /* 0x0000000000007918 */ /* 0x000fd00000000000 */
[----:B------:R-:W0:Y:S02]  /*0ef0*/  USETMAXREG.TRY_ALLOC.CTAPOOL UP0, 0xe8 ;  /* 0x000000e8000079c8 */ /* 0x000e240008000600 */
[----:B0-----:R-:W-:-:S13]  /*0f00*/  PLOP3.LUT P0, PT, PT, PT, UP0, 0x80, 0x0 ;  /* 0x000000000000781c */ /* 0x001fda0003f0f008 */
[----:B------:R-:W-:Y:S05]  /*0f10*/  @!P0 BRA `(.L_x_9) ;  /* 0xfffffffc00f08947 */ /* 0x000fea000383ffff */
[----:B------:R-:W-:Y:S01]  /*0f20*/  ULDC.64 UR4, c[0x0][0x598] ;  /* 0x0001660000047ab9 */ /* 0x000fe20000000a00 */
[----:B------:R-:W-:Y:S01]  /*0f30*/  ULDC.64 UR36, c[0x0][0x208] ;  /* 0x0000820000247ab9 */ /* 0x000fe20000000a00 */
[----:B------:R-:W-:-:S04]  /*0f40*/  ISETP.NE.U32.AND P0, PT, RZ, UR4, PT ;  /* 0x00000004ff007c0c */ /* 0x000fc8000bf05070 */
[----:B------:R-:W-:-:S13]  /*0f50*/  ISETP.NE.AND.EX P0, PT, RZ, UR5, PT, P0 ;  /* 0x00000005ff007c0c */ /* 0x000fda000bf05300 */
[----:B------:R-:W-:Y:S05]  /*0f60*/  @!P0 BRA `(.L_x_12) ;  /* 0x00000000001c8947 */ /* 0x000fea0003800000 */
[----:B------:R-:W0:Y:S02]  /*0f70*/  LDC.64 R4, c[0x0][0x598] ;  /* 0x00016600ff047b82 */ /* 0x000e240000000a00 */
[----:B0-----:R-:W2:Y:S02]  /*0f80*/  LDG.E.64 R4, desc[UR36][R4.64] ;  /* 0x0000002404047981 */ /* 0x001ea4000c1e1b00 */
[----:B--2---:R-:W-:-:S04]  /*0f90*/  ISETP.NE.U32.AND P0, PT, R4, RZ, PT ;  /* 0x000000ff0400720c */ /* 0x004fc80003f05070 */
[----:B------:R-:W-:-:S13]  /*0fa0*/  ISETP.NE.AND.EX P0, PT, R5, RZ, PT, P0 ;  /* 0x000000ff0500720c */ /* 0x000fda0003f05300 */
[----:B------:R-:W-:Y:S05]  /*0fb0*/  @!P0 BRA `(.L_x_12) ;  /* 0x0000000000088947 */ /* 0x000fea0003800000 */
[----:B------:R0:W5:Y:S01]  /*0fc0*/  LD.E R23, desc[UR36][R4.64] ;  /* 0x0000002404177980 */ /* 0x000162000c101900 */
[----:B------:R-:W-:Y:S05]  /*0fd0*/  BRA `(.L_x_13) ;  /* 0x0000000000247947 */ /* 0x000fea0003800000 */
.L_x_12:
[----:B------:R-:W-:Y:S02]  /*0fe0*/  ULDC.64 UR4, c[0x0][0x588] ;  /* 0x0001620000047ab9 */ /* 0x000fe40000000a00 */
[----:B------:R-:W-:-:S04]  /*0ff0*/  ISETP.NE.U32.AND P0, PT, RZ, UR4, PT ;  /* 0x00000004ff007c0c */ /* 0x000fc8000bf05070 */
[----:B------:R-:W-:-:S13]  /*1000*/  ISETP.NE.AND.EX P0, PT, RZ, UR5, PT, P0 ;  /* 0x00000005ff007c0c */ /* 0x000fda000bf05300 */
[----:B------:R-:W-:Y:S05]  /*1010*/  @!P0 BRA `(.L_x_14) ;  /* 0x00000000000c8947 */ /* 0x000fea0003800000 */
[----:B------:R-:W0:Y:S02]  /*1020*/  LDC.64 R4, c[0x0][0x588] ;  /* 0x00016200ff047b82 */ /* 0x000e240000000a00 */
[----:B0-----:R1:W5:Y:S01]  /*1030*/  LDG.E R23, desc[UR36][R4.64] ;  /* 0x0000002404177981 */ /* 0x001362000c1e1900 */
[----:B------:R-:W-:Y:S05]  /*1040*/  BRA `(.L_x_13) ;  /* 0x0000000000087947 */ /* 0x000fea0003800000 */
.L_x_14:
[----:B------:R-:W-:Y:S02]  /*1050*/  ULDC UR4, c[0x0][0x580] ;  /* 0x0001600000047ab9 */ /* 0x000fe40000000800 */
[----:B------:R-:W-:-:S07]  /*1060*/  IMAD.U32 R23, RZ, RZ, UR4 ;  /* 0x00000004ff177e24 */ /* 0x000fce000f8e00ff */
.L_x_13:
[----:B------:R-:W-:Y:S02]  /*1070*/  ULDC.64 UR4, c[0x0][0x5a0] ;  /* 0x0001680000047ab9 */ /* 0x000fe40000000a00 */
[----:B------:R-:W-:-:S04]  /*1080*/  ISETP.NE.U32.AND P0, PT, RZ, UR4, PT ;  /* 0x00000004ff007c0c */ /* 0x000fc8000bf05070 */
[----:B------:R-:W-:-:S13]  /*1090*/  ISETP.NE.AND.EX P0, PT, RZ, UR5, PT, P0 ;  /* 0x00000005ff007c0c */ /* 0x000fda000bf05300 */
[----:B------:R-:W-:Y:S05]  /*10a0*/  @!P0 BRA `(.L_x_15) ;  /* 0x00000000001c8947 */ /* 0x000fea0003800000 */
[----:B01----:R-:W0:Y:S02]  /*10b0*/  LDC.64 R4, c[0x0][0x5a0] ;  /* 0x00016800ff047b82 */ /* 0x003e240000000a00 */
[----:B0-----:R-:W2:Y:S02]  /*10c0*/  LDG.E.64 R4, desc[UR36][R4.64] ;  /* 0x0000002404047981 */ /* 0x001ea4000c1e1b00 */
[----:B--2---:R-:W-:-:S04]  /*10d0*/  ISETP.NE.U32.AND P0, PT, R4, RZ, PT ;  /* 0x000000ff0400720c */ /* 0x004fc80003f05070 */
[----:B------:R-:W-:-:S13]  /*10e0*/  ISETP.NE.AND.EX P0, PT, R5, RZ, PT, P0 ;  /* 0x000000ff0500720c */ /* 0x000fda0003f05300 */
[----:B------:R-:W-:Y:S05]  /*10f0*/  @!P0 BRA `(.L_x_15) ;  /* 0x0000000000088947 */ /* 0x000fea0003800000 */
[----:B------:R0:W5:Y:S01]  /*1100*/  LD.E R56, desc[UR36][R4.64] ;  /* 0x0000002404387980 */ /* 0x000162000c101900 */
[----:B------:R-:W-:Y:S05]  /*1110*/  BRA `(.L_x_16) ;  /* 0x0000000000247947 */ /* 0x000fea0003800000 */
.L_x_15:
[----:B------:R-:W-:Y:S02]  /*1120*/  ULDC.64 UR4, c[0x0][0x590] ;  /* 0x0001640000047ab9 */ /* 0x000fe40000000a00 */
[----:B------:R-:W-:-:S04]  /*1130*/  ISETP.NE.U32.AND P0, PT, RZ, UR4, PT ;  /* 0x00000004ff007c0c */ /* 0x000fc8000bf05070 */
[----:B------:R-:W-:-:S13]  /*1140*/  ISETP.NE.AND.EX P0, PT, RZ, UR5, PT, P0 ;  /* 0x00000005ff007c0c */ /* 0x000fda000bf05300 */
[----:B------:R-:W-:Y:S05]  /*1150*/  @!P0 BRA `(.L_x_17) ;  /* 0x00000000000c8947 */ /* 0x000fea0003800000 */
[----:B01----:R-:W0:Y:S02]  /*1160*/  LDC.64 R4, c[0x0][0x590] ;  /* 0x00016400ff047b82 */ /* 0x003e240000000a00 */
[----:B0-----:R1:W5:Y:S01]  /*1170*/  LDG.E R56, desc[UR36][R4.64] ;  /* 0x0000002404387981 */ /* 0x001362000c1e1900 */
[----:B------:R-:W-:Y:S05]  /*1180*/  BRA `(.L_x_16) ;  /* 0x0000000000087947 */ /* 0x000fea0003800000 */
.L_x_17:
[----:B------:R-:W-:Y:S02]  /*1190*/  ULDC UR4, c[0x0][0x584] ;  /* 0x0001610000047ab9 */ /* 0x000fe40000000800 */
[----:B------:R-:W-:-:S07]  /*11a0*/  IMAD.U32 R56, RZ, RZ, UR4 ;  /* 0x00000004ff387e24 */ /* 0x000fce000f8e00ff */
.L_x_16:
[----:B------:R-:W-:-:S13]  /*11b0*/  LOP3.LUT P0, RZ, R0, 0xff, RZ, 0xc0, !PT ;  /* 0x000000ff00ff7812 */ /* 0x000fda000780c0ff */
[----:B------:R-:W-:Y:S05]  /*11c0*/  @!P0 EXIT ;  /* 0x000000000000894d */ /* 0x000fea0003800000 */
[----:B------:R-:W-:Y:S01]  /*11d0*/  ULDC UR4, c[0x0][0x28c] ;  /* 0x0000a30000047ab9 */ /* 0x000fe20000000800 */
[----:B------:R-:W-:Y:S01]  /*11e0*/  LOP3.LUT R59, R19, 0x1, RZ, 0xfc, !PT ;  /* 0x00000001133b7812 */ /* 0x000fe200078efcff */
[----:B------:R-:W-:Y:S01]  /*11f0*/  UIADD3 UR4, UR4, 0x1f, URZ ;  /* 0x0000001f04047890 */ /* 0x000fe2000fffe03f */
[----:B------:R-:W-:Y:S01]  /*1200*/  UMOV UR38, URZ ;  /* 0x0000003f00267c82 */ /* 0x000fe20008000000 */
[----:B------:R-:W-:Y:S02]  /*1210*/  UMOV UR39, URZ ;  /* 0x0000003f00277c82 */ /* 0x000fe40008000000 */
[----:B------:R-:W-:-:S04]  /*1220*/  USHF.R.S32.HI UR5, URZ, 0x1f, UR4 ;  /* 0x0000001f3f057899 */ /* 0x000fc80008011404 */
[----:B------:R-:W-:-:S04]  /*1230*/  ULEA.HI UR5, UR5, UR4, URZ, 0x5 ;  /* 0x0000000405057291 */ /* 0x000fc8000f8f283f */
[----:B------:R-:W-:-:S12]  /*1240*/  USHF.R.S32.HI UR40, URZ, 0x5, UR5 ;  /* 0x000000053f287899 */ /* 0x000fd80008011405 */
.L_x_101:
[----:B------:R-:W-:Y:S01]  /*1250*/  LOP3.LUT R0, R18, 0x80, RZ, 0xc0, !PT ;  /* 0x0000008012007812 */ /* 0x000fe200078ec0ff */
[----:B------:R-:W2:Y:S01]  /*1260*/  S2UR UR7, SR_CgaCtaId ;  /* 0x00000000000779c3 */ /* 0x000ea20000008800 */
[----:B------:R-:W-:Y:S02]  /*1270*/  UMOV UR6, 0x400 ;  /* 0x0000040000067882 */ /* 0x000fe40000000000 */
[----:B------:R-:W-:-:S06]  /*1280*/  SHF.R.U32.HI R0, RZ, 0x7, R0 ;  /* 0x00000007ff007819 */ /* 0x000fcc0000011600 */
[----:B---3--:R-:W3:Y:S01]  /*1290*/  SHFL.IDX PT, R0, R0, RZ, 0x1f ;  /* 0x00001fff00007589 */ /* 0x008ee200000e0000 */
[----:B--2---:R-:W-:Y:S01]  /*12a0*/  ULEA UR6, UR7, UR6, 0x18 ;  /* 0x0000000607067291 */ /* 0x004fe2000f8ec03f */
[----:B---3--:R-:W-:-:S13]  /*12b0*/  R2UR UR4, R0 ;  /* 0x00000000000472ca */ /* 0x008fda00000e0000 */
[----:B------:R-:W-:-:S04]  /*12c0*/  ULEA.HI UR5, UR4, UR4, URZ, 0x1 ;  /* 0x0000000404057291 */ /* 0x000fc8000f8f083f */
[----:B------:R-:W-:-:S04]  /*12d0*/  ULOP3.LUT UR5, UR5, 0x7fffe, URZ, 0xc0, !UPT ;  /* 0x0007fffe05057892 */ /* 0x000fc8000f8ec03f */
[----:B------:R-:W-:-:S03]  /*12e0*/  UIADD3 UR5, UR4, -UR5, URZ ;  /* 0x8000000504057290 */ /* 0x000fc6000fffe03f */
[----:B------:R-:W-:Y:S01]  /*12f0*/  ULDC UR4, c[0x0][0x28c] ;  /* 0x0000a30000047ab9 */ /* 0x000fe20000000800 */
[----:B------:R-:W-:Y:S01]  /*1300*/  ULEA UR5, UR5, UR6, 0xd ;  /* 0x0000000605057291 */ /* 0x000fe2000f8e683f */
[----:B------:R-:W-:-:S03]  /*1310*/  ISETP.LT.AND P0, PT, RZ, UR4, PT ;  /* 0x00000004ff007c0c */ /* 0x000fc6000bf01270 */
[----:B------:R-:W-:-:S04]  /*1320*/  UIADD3 UR5, UR5, 0x180, URZ ;  /* 0x0000018005057890 */ /* 0x000fc8000fffe03f */
[----:B------:R-:W-:-:S04]  /*1330*/  USHF.R.U32.HI UR5, URZ, 0x4, UR5 ;  /* 0x000000043f057899 */ /* 0x000fc80008011605 */
[----:B------:R-:W-:Y:S02]  /*1340*/  ULOP3.LUT UR41, UR5, 0x3fff, URZ, 0xc0, !UPT ;  /* 0x00003fff05297892 */ /* 0x000fe4000f8ec03f */
[----:B-1--45:R-:W-:Y:S10]  /*1350*/  @P0 BRA `(.L_x_18) ;  /* 0x0000000000400947 */ /* 0x032ff40003800000 */
[----:B------:R-:W-:Y:S01]  /*1360*/  MOV R0, 0x0 ;  /* 0x0000000000007802 */ /* 0x000fe20000000f00 */
[----:B------:R-:W-:Y:S01]  /*1370*/  ULDC.64 UR4, c[0x4][0x68] ;  /* 0x01001a0000047ab9 */ /* 0x000fe20000000a00 */
[----:B------:R-:W-:Y:S01]  /*1380*/  ULDC.64 UR6, c[0x4][0x8] ;  /* 0x0100020000067ab9 */ /* 0x000fe20000000a00 */
[----:B01----:R-:W-:Y:S01]  /*1390*/  IMAD.U32 R4, RZ, RZ, UR4 ;  /* 0x00000004ff047e24 */ /* 0x003fe2000f8e00ff */
[----:B------:R0:W1:Y:S01]  /*13a0*/  LDC.64 R14, c[0x4][R0] ;  /* 0x01000000000e7b82 */ /* 0x0000620000000a00 */
[----:B------:R-:W-:Y:S01]  /*13b0*/  IMAD.U32 R5, RZ, RZ, UR5 ;  /* 0x00000005ff057e24 */ /* 0x000fe2000f8e00ff */
[----:B------:R-:W-:Y:S01]  /*13c0*/  ULDC.64 UR4, c[0x4][0x70] ;  /* 0x01001c0000047ab9 */ /* 0x000fe20000000a00 */
[----:B------:R-:W-:Y:S02]  /*13d0*/  IMAD.U32 R10, RZ, RZ, UR6 ;  /* 0x00000006ff0a7e24 */ /* 0x000fe4000f8e00ff */
[----:B------:R-:W-:Y:S02]  /*13e0*/  IMAD.U32 R6, RZ, RZ, UR4 ;  /* 0x00000004ff067e24 */ /* 0x000fe4000f8e00ff */
[----:B------:R-:W-:-:S02]  /*13f0*/  IMAD.U32 R7, RZ, RZ, UR5 ;  /* 0x00000005ff077e24 */ /* 0x000fc4000f8e00ff */
[----:B------:R-:W-:Y:S02]  /*1400*/  IMAD.U32 R11, RZ, RZ, UR7 ;  /* 0x00000007ff0b7e24 */ /* 0x000fe4000f8e00ff */
[----:B------:R-:W-:Y:S02]  /*1410*/  IMAD.MOV.U32 R8, RZ, RZ, 0x1e1 ;  /* 0x000001e1ff087424 */ /* 0x000fe400078e00ff */
[----:B------:R-:W-:Y:S02]  /*1420*/  IMAD.MOV.U32 R12, RZ, RZ, 0x1 ;  /* 0x00000001ff0c7424 */ /* 0x000fe400078e00ff */
[----:B0-----:R-:W-:-:S07]  /*1430*/  IMAD.MOV.U32 R13, RZ, RZ, RZ ;  /* 0x000000ffff0d7224 */ /* 0x001fce00078e00ff */
[----:B------:R-:W-:-:S07]  /*1440*/  LEPC R20, `(.L_x_18) ;  /* 0x000000001014794e */ /* 0x000fce0000000000 */
[----:B-1---5:R-:W-:Y:S05]  /*1450*/  CALL.ABS.NOINC R14 ;  /* 0x000000000e007343 */ /* 0x022fea0003c00000 */
.L_x_18:
[----:B------:R-:W-:-:S13]  /*1460*/  ISETP.NE.AND P0, PT, R59, 0x3, PT ;  /* 0x000000033b00780c */ /* 0x000fda0003f05270 */
[----:B------:R-:W-:Y:S05]  /*1470*/  @!P0 BRA `(.L_x_19) ;  /* 0x0000000000048947 */ /* 0x000fea0003800000 */
[----:B------:R-:W-:Y:S01]  /*1480*/  BPT.TRAP 0x1 ;  /* 0x000000040000795c */ /* 0x000fe20000300000 */
.L_x_19:
[----:B------:R-:W2:Y:S01]  /*1490*/  S2UR UR5, SR_CgaCtaId ;  /* 0x00000000000579c3 */ /* 0x000ea20000008800 */
[----:B------:R-:W-:Y:S01]  /*14a0*/  UMOV UR4, 0x400 ;  /* 0x0000040000047882 */ /* 0x000fe20000000000 */
[----:B------:R-:W-:Y:S02]  /*14b0*/  IMAD.U32 R0, RZ, RZ, UR38 ;  /* 0x00000026ff007e24 */ /* 0x000fe4000f8e00ff */
[----:B------:R-:W-:-:S03]  /*14c0*/  IMAD.U32 R3, RZ, RZ, UR39 ;  /* 0x00000027ff037e24 */ /* 0x000fc6000f8e00ff */
[----:B------:R-:W-:Y:S01]  /*14d0*/  SHF.L.U32 R0, R0, 0x1f, RZ ;  /* 0x0000001f00007819 */ /* 0x000fe200000006ff */
[----:B--2---:R-:W-:-:S06]  /*14e0*/  ULEA UR4, UR5, UR4, 0x18 ;  /* 0x0000000405047291 */ /* 0x004fcc000f8ec03f */
[----:B------:R-:W-:-:S04]  /*14f0*/  IMAD.U32 R6, RZ, RZ, UR4 ;  /* 0x00000004ff067e24 */ /* 0x000fc8000f8e00ff */
[----:B------:R-:W-:-:S04]  /*1500*/  IMAD R3, R3, 0x8, R6 ;  /* 0x0000000803037824 */ /* 0x000fc800078e0206 */
[----:B------:R2:W3:Y:S01]  /*1510*/  SYNCS.PHASECHK.TRANS64.TRYWAIT P1, [R3+URZ], R0 ;  /* 0x00000000030075a7 */ /* 0x0004e2000802017f */
[----:B------:R-:W-:Y:S05]  /*1520*/  @!P0 BRA `(.L_x_20) ;  /* 0x0000000000048947 */ /* 0x000fea0003800000 */
[----:B------:R-:W-:Y:S01]  /*1530*/  BPT.TRAP 0x1 ;  /* 0x000000040000795c */ /* 0x000fe20000300000 */
.L_x_20:
[----:B---3--:R-:W-:Y:S05]  /*1540*/  @P1 BRA `(.L_x_21) ;  /* 0x0000000000081947 */ /* 0x008fea0003800000 */
[----:B------:R-:W3:Y:S02]  /*1550*/  SYNCS.PHASECHK.TRANS64.TRYWAIT P1, [R3+URZ], R0 ;  /* 0x00000000030075a7 */ /* 0x000ee4000802017f */
[----:B---3--:R-:W-:Y:S05]  /*1560*/  @!P1 BRA `(.L_x_22) ;  /* 0x0000004c00209947 */ /* 0x008fea0003800000 */
.L_x_21:
[----:B------:R-:W-:-:S04]  /*1570*/  UISETP.LT.AND UP0, UPT, UR40, 0x1, UPT ;  /* 0x000000012800788c */ /* 0x000fc8000bf01270 */
[----:B------:R-:W-:-:S06]  /*1580*/  USEL UR4, UR40, 0x1, UP0 ;  /* 0x0000000128047887 */ /* 0x000fcc0008000000 */
[----:B--23--:R-:W-:Y:S01]  /*1590*/  IMAD.U32 R0, RZ, RZ, UR4 ;  /* 0x00000004ff007e24 */ /* 0x00cfe2000f8e00ff */
[----:B------:R-:W-:Y:S05]  /*15a0*/  WARPSYNC.ALL ;  /* 0x0000000000007948 */ /* 0x000fea0003800000 */
[----:B------:R-:W-:-:S04]  /*15b0*/  IADD3 R0, -R0, UR40, RZ ;  /* 0x0000002800007c10 */ /* 0x000fc8000fffe1ff */
[----:B------:R-:W-:Y:S02]  /*15c0*/  ISETP.GE.AND P1, PT, R0, 0x1, PT ;  /* 0x000000010000780c */ /* 0x000fe40003f26270 */
[----:B------:R-:W-:Y:S01]  /*15d0*/  R2UR UR4, R6 ;  /* 0x00000000060472ca */ /* 0x000fe200000e0000 */
[----:B------:R-:W-:Y:S01]  /*15e0*/  WARPGROUP.ARRIVE ;  /* 0x00000000000079c5 */ /* 0x000fe20000000000 */
[----:B------:R-:W-:Y:S01]  /*15f0*/  UMOV UR9, 0x40000040 ;  /* 0x4000004000097882 */ /* 0x000fe20000000000 */
[----:B------:R-:W-:-:S10]  /*1600*/  UMOV UR11, 0x40000040 ;  /* 0x40000040000b7882 */ /* 0x000fd40000000000 */
[----:B------:R-:W-:-:S04]  /*1610*/  UIADD3 UR4, UR4, 0x24180, URZ ;  /* 0x0002418004047890 */ /* 0x000fc8000fffe03f */
[----:B------:R-:W-:-:S04]  /*1620*/  USHF.R.U32.HI UR4, URZ, 0x4, UR4 ;  /* 0x000000043f047899 */ /* 0x000fc80008011604 */
[----:B------:R-:W-:Y:S02]  /*1630*/  ULOP3.LUT UR5, UR4, 0x3fff, URZ, 0xc0, !UPT ;  /* 0x00003fff04057892 */ /* 0x000fe4000f8ec03f */
[----:B------:R-:W-:Y:S02]  /*1640*/  ULOP3.LUT UR4, UR41, 0x10000, URZ, 0xfc, !UPT ;  /* 0x0001000029047892 */ /* 0x000fe4000f8efc3f */
[----:B------:R-:W-:Y:S02]  /*1650*/  ULOP3.LUT UR5, UR5, 0x10000, URZ, 0xfc, !UPT ;  /* 0x0001000005057892 */ /* 0x000fe4000f8efc3f */
[----:B------:R-:W-:Y:S02]  /*1660*/  ULEA UR6, UR39, UR4, 0xa ;  /* 0x0000000427067291 */ /* 0x000fe4000f8e503f */
[----:B------:R-:W-:-:S05]  /*1670*/  ULEA UR7, UR39, UR5, 0x9 ;  /* 0x0000000527077291 */ /* 0x000fca000f8e483f */
[----:B------:R-:W-:Y:S02]  /*1680*/  UMOV UR8, UR6 ;  /* 0x0000000600087c82 */ /* 0x000fe40008000000 */
[----:B------:R-:W-:Y:S02]  /*1690*/  UMOV UR10, UR7 ;  /* 0x00000007000a7c82 */ /* 0x000fe40008000000 */
[----:B------:R-:W-:Y:S01]  /*16a0*/  HGMMA.64x64x8.F32.TF32 R24, gdesc[UR8], RZ, !UPT, gsb0 ;  /* 0x04e00000081879f0 */ /* 0x000fe2000c0028ff */
[----:B------:R-:W-:Y:S02]  /*16b0*/  UIADD3 UR8, UR6, 0x2, URZ ;  /* 0x0000000206087890 */ /* 0x000fe4000fffe03f */
[----:B------:R-:W-:Y:S01]  /*16c0*/  UIADD3 UR10, UR7, 0x2, URZ ;  /* 0x00000002070a7890 */ /* 0x000fe2000fffe03f */
[----:B------:R-:W-:Y:S01]  /*16d0*/  UMOV UR9, 0x40000040 ;  /* 0x4000004000097882 */ /* 0x000fe20000000000 */
[----:B------:R-:W-:Y:S01]  /*16e0*/  UMOV UR11, 0x40000040 ;  /* 0x40000040000b7882 */ /* 0x000fe20000000000 */
[----:B------:R-:W-:-:S02]  /*16f0*/  WARPGROUP.DEPBAR.LE gsb0, 0x0 ;  /* 0x00008000000079c5 */ /* 0x000fc40000010000 */
[----:B------:R-:W-:-:S06]  /*1700*/  WARPGROUP.ARRIVE ;  /* 0x00000000000079c5 */ /* 0x000fcc0000000000 */
[----:B------:R-:W-:Y:S01]  /*1710*/  HGMMA.64x64x8.F32.TF32 R24, gdesc[UR8], R24, gsb0 ;  /* 0x04e00000081879f0 */ /* 0x000fe20008002818 */
[----:B------:R-:W-:Y:S02]  /*1720*/  UIADD3 UR8, UR6, 0x4, URZ ;  /* 0x0000000406087890 */ /* 0x000fe4000fffe03f */
[----:B------:R-:W-:Y:S01]  /*1730*/  UIADD3 UR10, UR7, 0x4, URZ ;  /* 0x00000004070a7890 */ /* 0x000fe2000fffe03f */
[----:B------:R-:W-:Y:S01]  /*1740*/  UMOV UR9, 0x40000040 ;  /* 0x4000004000097882 */ /* 0x000fe20000000000 */
[----:B------:R-:W-:Y:S01]  /*1750*/  UMOV UR11, 0x40000040 ;  /* 0x40000040000b7882 */ /* 0x000fe20000000000 */
[----:B------:R-:W-:Y:S02]  /*1760*/  WARPGROUP.DEPBAR.LE gsb0, 0x0 ;  /* 0x00008000000079c5 */ /* 0x000fe40000010000 */
        /* <DEDUP_REMOVED lines=8> */
[----:B------:R-:W-:Y:S03]  /*17f0*/  HGMMA.64x64x8.F32.TF32 R24, gdesc[UR8], R24, gsb0 ;  /* 0x04e00000081879f0 */ /* 0x000fe60008002818 */
[----:B------:R-:W-:Y:S02]  /*1800*/  WARPGROUP.DEPBAR.LE gsb0, 0x0 ;  /* 0x00008000000079c5 */ /* 0x000fe40000010000 */
[----:B------:R-:W-:Y:S05]  /*1810*/  @!P1 BRA `(.L_x_23) ;  /* 0x0000000400249947 */ /* 0x000fea0003800000 */
[----:B------:R-:W-:Y:S02]  /*1820*/  UIADD3 UR6, UR39, 0x1, URZ ;  /* 0x0000000127067890 */ /* 0x000fe4000fffe03f */
[----:B------:R-:W-:Y:S02]  /*1830*/  IMAD.U32 R3, RZ, RZ, UR39 ;  /* 0x00000027ff037e24 */ /* 0x000fe4000f8e00ff */
[----:B------:R-:W-:-:S04]  /*1840*/  UISETP.NE.AND UP0, UPT, UR6, 0x9, UPT ;  /* 0x000000090600788c */ /* 0x000fc8000bf05270 */
[----:B------:R-:W-:Y:S02]  /*1850*/  USEL UR7, URZ, 0x1, UP0 ;  /* 0x000000013f077887 */ /* 0x000fe40008000000 */
[----:B------:R-:W-:Y:S02]  /*1860*/  USEL UR6, UR6, URZ, UP0 ;  /* 0x0000003f06067287 */ /* 0x000fe40008000000 */
[----:B------:R-:W-:-:S06]  /*1870*/  ULOP3.LUT UR7, UR38, UR7, URZ, 0x3c, !UPT ;  /* 0x0000000726077292 */ /* 0x000fcc000f8e3c3f */
[----:B------:R-:W-:-:S07]  /*1880*/  IMAD.U32 R7, RZ, RZ, UR7 ;  /* 0x00000007ff077e24 */ /* 0x000fce000f8e00ff */
.L_x_30:
[----:B------:R-:W-:Y:S05]  /*1890*/  @!P0 BRA `(.L_x_24) ;  /* 0x0000000000048947 */ /* 0x000fea0003800000 */
[----:B------:R-:W-:Y:S01]  /*18a0*/  BPT.TRAP 0x1 ;  /* 0x000000040000795c */ /* 0x000fe20000300000 */
.L_x_24:
[----:B------:R-:W2:Y:S01]  /*18b0*/  S2UR UR8, SR_CgaCtaId ;  /* 0x00000000000879c3 */ /* 0x000ea20000008800 */
[----:B------:R-:W-:Y:S01]  /*18c0*/  UMOV UR7, 0x400 ;  /* 0x0000040000077882 */ /* 0x000fe20000000000 */
[----:B01----:R-:W-:Y:S01]  /*18d0*/  IMAD.U32 R5, RZ, RZ, UR6 ;  /* 0x00000006ff057e24 */ /* 0x003fe2000f8e00ff */
[----:B------:R-:W-:Y:S01]  /*18e0*/  SHF.L.U32 R4, R7, 0x1f, RZ ;  /* 0x0000001f07047819 */ /* 0x000fe200000006ff */
[----:B--2---:R-:W-:-:S06]  /*18f0*/  ULEA UR7, UR8, UR7, 0x18 ;  /* 0x0000000708077291 */ /* 0x004fcc000f8ec03f */
[----:B------:R-:W-:-:S04]  /*1900*/  IMAD.U32 R6, RZ, RZ, UR7 ;  /* 0x00000007ff067e24 */ /* 0x000fc8000f8e00ff */
[----:B------:R-:W-:-:S04]  /*1910*/  IMAD R5, R5, 0x8, R6 ;  /* 0x0000000805057824 */ /* 0x000fc800078e0206 */
[----:B------:R0:W1:Y:S01]  /*1920*/  SYNCS.PHASECHK.TRANS64.TRYWAIT P1, [R5+URZ], R4 ;  /* 0x00000004050075a7 */ /* 0x000062000802017f */
[----:B------:R-:W-:Y:S05]  /*1930*/  @!P0 BRA `(.L_x_25) ;  /* 0x0000000000048947 */ /* 0x000fea0003800000 */
[----:B------:R-:W-:Y:S01]  /*1940*/  BPT.TRAP 0x1 ;  /* 0x000000040000795c */ /* 0x000fe20000300000 */
.L_x_25:
[----:B-1----:R-:W-:Y:S05]  /*1950*/  @P1 BRA `(.L_x_26) ;  /* 0x0000000000081947 */ /* 0x002fea0003800000 */
[----:B------:R-:W1:Y:S02]  /*1960*/  SYNCS.PHASECHK.TRANS64.TRYWAIT P1, [R5+URZ], R4 ;  /* 0x00000004050075a7 */ /* 0x000e64000802017f */
[----:B-1----:R-:W-:Y:S05]  /*1970*/  @!P1 BRA `(.L_x_27) ;  /* 0x0000004800309947 */ /* 0x002fea0003800000 */
.L_x_26:
[----:B------:R-:W-:Y:S01]  /*1980*/  ULEA UR7, UR6, UR4, 0xa ;  /* 0x0000000406077291 */ /* 0x000fe2000f8e503f */
[----:B------:R-:W-:Y:S01]  /*1990*/  WARPGROUP.ARRIVE ;  /* 0x00000000000079c5 */ /* 0x000fe20000000000 */
[----:B------:R-:W-:Y:S01]  /*19a0*/  ULEA UR12, UR6, UR5, 0x9 ;  /* 0x00000005060c7291 */ /* 0x000fe2000f8e483f */
[----:B------:R-:W-:Y:S01]  /*19b0*/  UMOV UR9, 0x40000040 ;  /* 0x4000004000097882 */ /* 0x000fe20000000000 */
[----:B------:R-:W-:-:S03]  /*19c0*/  UMOV UR11, 0x40000040 ;  /* 0x40000040000b7882 */ /* 0x000fc60000000000 */
[----:B------:R-:W-:Y:S02]  /*19d0*/  UMOV UR8, UR7 ;  /* 0x0000000700087c82 */ /* 0x000fe40008000000 */
[----:B------:R-:W-:Y:S02]  /*19e0*/  UMOV UR10, UR12 ;  /* 0x0000000c000a7c82 */ /* 0x000fe40008000000 */
[----:B------:R-:W-:Y:S01]  /*19f0*/  HGMMA.64x64x8.F32.TF32 R24, gdesc[UR8], R24, gsb0 ;  /* 0x04e00000081879f0 */ /* 0x000fe20008002818 */
        /* <DEDUP_REMOVED lines=23> */
[----:B------:R-:W-:Y:S01]  /*1b70*/  BPT.TRAP 0x1 ;  /* 0x000000040000795c */ /* 0x000fe20000300000 */
.L_x_28:
[----:B------:R-:W-:-:S13]  /*1b80*/  ISETP.NE.AND P1, PT, R58, RZ, PT ;  /* 0x000000ff3a00720c */ /* 0x000fda0003f25270 */
[----:B01----:R-:W-:-:S04]  /*1b90*/  @P1 IMAD R4, R3, 0x8, R6 ;  /* 0x0000000803041824 */ /* 0x003fc800078e0206 */
[----:B------:R-:W-:-:S05]  /*1ba0*/  @P1 VIADD R5, R4, 0x48 ;  /* 0x0000004804051836 */ /* 0x000fca0000000000 */
[----:B------:R-:W-:-:S04]  /*1bb0*/  @P1 PRMT R5, R22, 0x654, R5 ;  /* 0x0000065416051816 */ /* 0x000fc80000000005 */
[----:B------:R0:W-:Y:S01]  /*1bc0*/  @P1 SYNCS.ARRIVE.TRANS64.RED.A1T0 RZ, [R5+URZ], RZ ;  /* 0x000000ff05ff19a7 */ /* 0x0001e2000810043f */
[----:B------:R-:W-:-:S13]  /*1bd0*/  ISETP.GT.U32.AND P1, PT, R19, 0x1, PT ;  /* 0x000000011300780c */ /* 0x000fda0003f24070 */
[----:B0-----:R-:W-:Y:S05]  /*1be0*/  @P1 BRA `(.L_x_29) ;  /* 0x0000000000041947 */ /* 0x001fea0003800000 */
[----:B------:R-:W-:Y:S01]  /*1bf0*/  BPT.TRAP 0x1 ;  /* 0x000000040000795c */ /* 0x000fe20000300000 */
.L_x_29:
[----:B------:R-:W-:Y:S01]  /*1c00*/  UIADD3 UR6, UR6, 0x1, URZ ;  /* 0x0000000106067890 */ /* 0x000fe2000fffe03f */
[C---:B------:R-:W-:Y:S01]  /*1c10*/  ISETP.GT.AND P2, PT, R0.reuse, 0x1, PT ;  /* 0x000000010000780c */ /* 0x040fe20003f44270 */
[----:B------:R-:W-:Y:S02]  /*1c20*/  VIADD R3, R3, 0x1 ;  /* 0x0000000103037836 */ /* 0x000fe40000000000 */
[----:B------:R-:W-:Y:S01]  /*1c30*/  UISETP.NE.AND UP0, UPT, UR6, 0x9, UPT ;  /* 0x000000090600788c */ /* 0x000fe2000bf05270 */
[----:B------:R-:W-:Y:S02]  /*1c40*/  VIADD R0, R0, 0xffffffff ;  /* 0xffffffff00007836 */ /* 0x000fe40000000000 */
[C---:B------:R-:W-:Y:S01]  /*1c50*/  ISETP.NE.AND P1, PT, R3.reuse, 0x9, PT ;  /* 0x000000090300780c */ /* 0x040fe20003f25270 */
[----:B------:R-:W-:Y:S02]  /*1c60*/  USEL UR7, URZ, 0x1, UP0 ;  /* 0x000000013f077887 */ /* 0x000fe40008000000 */
[----:B------:R-:W-:Y:S01]  /*1c70*/  USEL UR6, UR6, URZ, UP0 ;  /* 0x0000003f06067287 */ /* 0x000fe20008000000 */
[----:B------:R-:W-:-:S03]  /*1c80*/  SEL R3, R3, RZ, P1 ;  /* 0x000000ff03037207 */ /* 0x000fc60000800000 */
[----:B------:R-:W-:Y:S01]  /*1c90*/  LOP3.LUT R7, R7, UR7, RZ, 0x3c, !PT ;  /* 0x0000000707077c12 */ /* 0x000fe2000f8e3cff */
[----:B------:R-:W-:Y:S07]  /*1ca0*/  @P2 BRA `(.L_x_30) ;  /* 0xfffffff800f82947 */ /* 0x000fee000383ffff */
.L_x_23:
[----:B------:R-:W2:Y:S02]  /*1cb0*/  LDC R0, c[0x0][0x28c] ;  /* 0x0000a300ff007b82 */ /* 0x000ea40000000800 */
[----:B--2---:R-:W-:-:S13]  /*1cc0*/  ISETP.GE.AND P1, PT, R0, 0x1, PT ;  /* 0x000000010000780c */ /* 0x004fda0003f26270 */
[----:B------:R-:W-:Y:S05]  /*1cd0*/  @!P1 BRA `(.L_x_31) ;  /* 0x0000000000509947 */ /* 0x000fea0003800000 */
[----:B------:R-:W-:Y:S05]  /*1ce0*/  @!P0 BRA `(.L_x_32) ;  /* 0x0000000000048947 */ /* 0x000fea0003800000 */
[----:B------:R-:W-:Y:S01]  /*1cf0*/  BPT.TRAP 0x1 ;  /* 0x000000040000795c */ /* 0x000fe20000300000 */
.L_x_32:
[----:B------:R-:W-:Y:S01]  /*1d00*/  ISETP.NE.AND P1, PT, R58, RZ, PT ;  /* 0x000000ff3a00720c */ /* 0x000fe20003f25270 */
[----:B------:R-:W-:Y:S01]  /*1d10*/  BSSY B0, `(.L_x_33) ;  /* 0x000000e000007945 */ /* 0x000fe20003800000 */
[----:B------:R-:W-:-:S11]  /*1d20*/  ISETP.GT.U32.AND P0, PT, R19, 0x1, PT ;  /* 0x000000011300780c */ /* 0x000fd60003f04070 */
[----:B------:R-:W-:Y:S05]  /*1d30*/  @!P1 BRA `(.L_x_34) ;  /* 0x00000000002c9947 */ /* 0x000fea0003800000 */
[----:B------:R-:W-:-:S04]  /*1d40*/  UISETP.LT.AND UP0, UPT, UR40, 0x1, UPT ;  /* 0x000000012800788c */ /* 0x000fc8000bf01270 */
[----:B------:R-:W-:-:S04]  /*1d50*/  USEL UR6, UR40, 0x1, UP0 ;  /* 0x0000000128067887 */ /* 0x000fc80008000000 */
[----:B------:R-:W-:-:S04]  /*1d60*/  UIADD3 UR6, UR39, UR40, -UR6 ;  /* 0x0000002827067290 */ /* 0x000fc8000fffe806 */
[----:B------:R-:W-:-:S04]  /*1d70*/  UIMAD.WIDE.U32 UR4, UR6, 0x38e38e39, URZ ;  /* 0x38e38e39060478a5 */ /* 0x000fc8000f8e003f */
[----:B------:R-:W-:-:S04]  /*1d80*/  USHF.R.U32.HI UR4, URZ, 0x1, UR5 ;  /* 0x000000013f047899 */ /* 0x000fc80008011605 */
[----:B------:R-:W-:-:S06]  /*1d90*/  UIMAD UR6, UR4, -0x9, UR6 ;  /* 0xfffffff7040678a4 */ /* 0x000fcc000f8e0206 */
[----:B------:R-:W-:-:S04]  /*1da0*/  IMAD.U32 R3, RZ, RZ, UR6 ;  /* 0x00000006ff037e24 */ /* 0x000fc8000f8e00ff */
[----:B------:R-:W-:-:S04]  /*1db0*/  IMAD R0, R3, 0x8, R6 ;  /* 0x0000000803007824 */ /* 0x000fc800078e0206 */
[----:B------:R-:W-:-:S05]  /*1dc0*/  VIADD R3, R0, 0x48 ;  /* 0x0000004800037836 */ /* 0x000fca0000000000 */
[----:B------:R-:W-:-:S04]  /*1dd0*/  PRMT R3, R22, 0x654, R3 ;  /* 0x0000065416037816 */ /* 0x000fc80000000003 */
[----:B------:R2:W-:Y:S03]  /*1de0*/  SYNCS.ARRIVE.TRANS64.RED.A1T0 RZ, [R3+URZ], RZ ;  /* 0x000000ff03ff79a7 */ /* 0x0005e6000810043f */
.L_x_34:
[----:B------:R-:W-:Y:S05]  /*1df0*/  BSYNC B0 ;  /* 0x0000000000007941 */ /* 0x000fea0003800000 */
.L_x_33:
[----:B------:R-:W-:Y:S05]  /*1e00*/  @P0 BRA `(.L_x_31) ;  /* 0x0000000000040947 */ /* 0x000fea0003800000 */
[----:B------:R-:W-:Y:S01]  /*1e10*/  BPT.TRAP 0x1 ;  /* 0x000000040000795c */ /* 0x000fe20000300000 */
.L_x_31:
[----:B------:R-:W3:Y:S01]  /*1e20*/  LDC R6, c[0x0][0x288] ;  /* 0x0000a200ff067b82 */ /* 0x000ee20000000800 */
[--C-:B------:R-:W-:Y:S01]  /*1e30*/  SHF.R.U32.HI R0, RZ, 0x2, R18.reuse ;  /* 0x00000002ff007819 */ /* 0x100fe20000011612 */
[----:B------:R-:W-:Y:S01]  /*1e40*/  IMAD.SHL.U32 R61, R61, 0x40, RZ ;  /* 0x000000403d3d7824 */ /* 0x000fe200078e00ff */
[----:B01----:R-:W-:Y:S01]  /*1e50*/  SHF.R.U32.HI R5, RZ, 0x7, R18 ;  /* 0x00000007ff057819 */ /* 0x003fe20000011612 */
[----:B------:R-:W-:Y:S01]  /*1e60*/  UIADD3 UR39, UR40, UR39, URZ ;  /* 0x0000002728277290 */ /* 0x000fe2000fffe03f */
[----:B--2---:R-:W-:Y:S01]  /*1e70*/  LOP3.LUT R3, R0, 0x7, RZ, 0xc0, !PT ;  /* 0x0000000700037812 */ /* 0x004fe200078ec0ff */
[C---:B------:R-:W-:Y:S01]  /*1e80*/  IMAD.SHL.U32 R10, R18.reuse, 0x2, RZ ;  /* 0x00000002120a7824 */ /* 0x040fe200078e00ff */
[----:B------:R-:W-:Y:S01]  /*1e90*/  LOP3.LUT R0, R5, 0x1, RZ, 0xc0, !PT ;  /* 0x0000000105007812 */ /* 0x000fe200078ec0ff */
[----:B------:R-:W-:Y:S01]  /*1ea0*/  UISETP.GT.U32.AND UP0, UPT, UR39, 0x8, UPT ;  /* 0x000000082700788c */ /* 0x000fe2000bf04070 */
[C---:B------:R-:W-:Y:S01]  /*1eb0*/  LOP3.LUT R5, R18.reuse, 0x3, RZ, 0xc0, !PT ;  /* 0x0000000312057812 */ /* 0x040fe200078ec0ff */
[----:B------:R-:W-:Y:S01]  /*1ec0*/  ULDC UR7, c[0x0][0x284] ;  /* 0x0000a10000077ab9 */ /* 0x000fe20000000800 */
[----:B------:R-:W-:Y:S01]  /*1ed0*/  LOP3.LUT R4, R18, 0x60, RZ, 0xc0, !PT ;  /* 0x0000006012047812 */ /* 0x000fe200078ec0ff */
[----:B------:R-:W-:Y:S01]  /*1ee0*/  IMAD.SHL.U32 R8, R0, 0x40, RZ ;  /* 0x0000004000087824 */ /* 0x000fe200078e00ff */
[----:B------:R-:W-:Y:S01]  /*1ef0*/  UISETP.LT.U32.AND UP0, UPT, UR40, 0x9, UP0 ;  /* 0x000000092800788c */ /* 0x000fe20008701070 */
[----:B------:R-:W-:Y:S01]  /*1f00*/  SHF.R.S32.HI R15, RZ, 0x1f, R57 ;  /* 0x0000001fff0f7819 */ /* 0x000fe20000011439 */
[----:B------:R-:W-:Y:S01]  /*1f10*/  UISETP.GE.U32.AND UP1, UPT, UR40, 0x9, UPT ;  /* 0x000000092800788c */ /* 0x000fe2000bf26070 */
[----:B------:R-:W-:Y:S01]  /*1f20*/  SHF.R.U32.HI R4, RZ, 0x1, R4 ;  /* 0x00000001ff047819 */ /* 0x000fe20000011604 */
[----:B------:R-:W-:Y:S01]  /*1f30*/  ULDC.64 UR8, c[0x0][0x5d0] ;  /* 0x0001740000087ab9 */ /* 0x000fe20000000a00 */
[C---:B------:R-:W-:Y:S01]  /*1f40*/  LOP3.LUT R10, R61.reuse, 0x6, R10, 0xf8, !PT ;  /* 0x000000063d0a7812 */ /* 0x040fe200078ef80a */
[----:B------:R-:W-:Y:S01]  /*1f50*/  UIMAD.WIDE.U32 UR4, UR39, 0x38e38e39, URZ ;  /* 0x38e38e39270478a5 */ /* 0x000fe2000f8e003f */
[--C-:B------:R-:W-:Y:S01]  /*1f60*/  IADD3 R7, RZ, -R4, -R3.reuse ;  /* 0x80000004ff077210 */ /* 0x100fe20007ffe803 */
[----:B------:R-:W-:Y:S01]  /*1f70*/  USEL UR6, URZ, 0x1, !UP0 ;  /* 0x000000013f067887 */ /* 0x000fe2000c000000 */
[----:B------:R-:W-:Y:S01]  /*1f80*/  LOP3.LUT R3, R8, 0x40, R3, 0xe2, !PT ;  /* 0x0000004008037812 */ /* 0x000fe200078ee203 */
[C---:B------:R-:W-:Y:S01]  /*1f90*/  IMAD.WIDE R8, R60.reuse, 0x80, RZ ;  /* 0x000000803c087825 */ /* 0x040fe200078e02ff */
[----:B---3--:R-:W-:Y:S01]  /*1fa0*/  ISETP.GE.AND P0, PT, R61, R6, PT ;  /* 0x000000063d00720c */ /* 0x008fe20003f06270 */
[----:B------:R-:W-:Y:S01]  /*1fb0*/  USHF.R.U32.HI UR4, URZ, 0x1, UR5 ;  /* 0x000000013f047899 */ /* 0x000fe20008011605 */
[----:B------:R-:W-:Y:S01]  /*1fc0*/  SHF.R.S32.HI R11, RZ, 0x1f, R10 ;  /* 0x0000001fff0b7819 */ /* 0x000fe2000001140a */
[----:B------:R-:W-:Y:S01]  /*1fd0*/  IMAD R12, R5, -0x2, R6 ;  /* 0xfffffffe050c7824 */ /* 0x000fe200078e0206 */
[----:B------:R-:W-:Y:S01]  /*1fe0*/  ULOP3.LUT UR38, UR38, UR6, URZ, 0x3c, !UPT ;  /* 0x0000000626267292 */ /* 0x000fe2000f8e3c3f */
[----:B------:R-:W-:Y:S01]  /*1ff0*/  IMAD.SHL.U32 R5, R60, 0x80, RZ ;  /* 0x000000803c057824 */ /* 0x000fe200078e00ff */
[----:B------:R-:W-:Y:S01]  /*2000*/  LOP3.LUT R73, R8, R3, R4, 0xfe, !PT ;  /* 0x0000000308497212 */ /* 0x000fe200078efe04 */
[----:B------:R-:W-:Y:S01]  /*2010*/  IMAD R6, R15, UR8, RZ ;  /* 0x000000080f067c24 */ /* 0x000fe2000f8e02ff */
[----:B------:R-:W-:Y:S01]  /*2020*/  UIMAD UR39, UR4, -0x9, UR39 ;  /* 0xfffffff7042778a4 */ /* 0x000fe2000f8e0227 */
[----:B------:R-:W-:Y:S01]  /*2030*/  IMAD R0, R0, -0x40, R7 ;  /* 0xffffffc000007824 */ /* 0x000fe200078e0207 */
[----:B------:R-:W-:Y:S01]  /*2040*/  ISETP.GE.OR P0, PT, R5, UR7, P0 ;  /* 0x0000000705007c0c */ /* 0x000fe20008706670 */
[C---:B------:R-:W-:Y:S01]  /*2050*/  IMAD R13, R57.reuse, UR9, R6 ;  /* 0x00000009390d7c24 */ /* 0x040fe2000f8e0206 */
[----:B------:R-:W-:Y:S01]  /*2060*/  @UP1 ULOP3.LUT UR38, UR38, 0x1, UR4, 0x78, !UPT ;  /* 0x0000000126261892 */ /* 0x000fe2000f8e7804 */
[----:B------:R-:W-:Y:S01]  /*2070*/  IMAD.WIDE.U32 R6, R57, UR8, R10 ;  /* 0x0000000839067c25 */ /* 0x000fe2000f8e000a */
[----:B------:R-:W-:-:S03]  /*2080*/  IADD3 R3, -R5, UR7, R0 ;  /* 0x0000000705037c10 */ /* 0x000fc6000fffe100 */
[----:B------:R-:W-:Y:S02]  /*2090*/  IMAD.IADD R7, R7, 0x1, R13 ;  /* 0x0000000107077824 */ /* 0x000fe400078e020d */
[----:B------:R-:W-:Y:S02]  /*20a0*/  IMAD.IADD R4, R12, 0x1, -R61 ;  /* 0x000000010c047824 */ /* 0x000fe400078e0a3d */
[----:B------:R-:W-:Y:S02]  /*20b0*/  IMAD.MOV.U32 R0, RZ, RZ, -0x1 ;  /* 0xffffffffff007424 */ /* 0x000fe400078e00ff */
[----:B------:R-:W-:Y:S05]  /*20c0*/  @P0 BRA `(.L_x_35) ;  /* 0x0000002000800947 */ /* 0x000fea0003800000 */
[----:B------:R-:W0:Y:S01]  /*20d0*/  LDC.64 R66, c[0x0][0x5c8] ;  /* 0x00017200ff427b82 */ /* 0x000e220000000a00 */
[----:B-----5:R-:W-:Y:S01]  /*20e0*/  FSETP.NEU.AND P0, PT, R56, RZ, PT ;  /* 0x000000ff3800720b */ /* 0x020fe20003f0d000 */
[----:B------:R-:W-:Y:S01]  /*20f0*/  BSSY B0, `(.L_x_35) ;  /* 0x000021d000007945 */ /* 0x000fe20003800000 */
[----:B------:R-:W-:-:S04]  /*2100*/  ISETP.GT.AND P3, PT, R4, RZ, PT ;  /* 0x000000ff0400720c */ /* 0x000fc80003f64270 */
[----:B------:R-:W-:Y:S01]  /*2110*/  ISETP.GT.AND P2, PT, R3, RZ, P3 ;  /* 0x000000ff0300720c */ /* 0x000fe20001f44270 */
[-C--:B0-----:R-:W-:Y:S02]  /*2120*/  IMAD R12, R9, R66.reuse, RZ ;  /* 0x00000042090c7224 */ /* 0x081fe400078e02ff */
[----:B------:R-:W-:-:S04]  /*2130*/  IMAD.WIDE.U32 R60, R73, R66, R6 ;  /* 0x00000042493c7225 */ /* 0x000fc800078e0006 */
[----:B------:R-:W-:-:S04]  /*2140*/  IMAD R5, R73, R67, R12 ;  /* 0x0000004349057224 */ /* 0x000fc800078e020c */
[----:B------:R-:W-:Y:S01]  /*2150*/  IMAD.IADD R75, R61, 0x1, R5 ;  /* 0x000000013d4b7824 */ /* 0x000fe200078e0205 */
[----:B------:R-:W-:Y:S06]  /*2160*/  @!P0 BRA `(.L_x_36) ;  /* 0x0000001400dc8947 */ /* 0x000fec0003800000 */
[----:B------:R-:W0:Y:S01]  /*2170*/  LDC.64 R64, c[0x0][0x5b8] ;  /* 0x00016e00ff407b82 */ /* 0x000e220000000a00 */
[----:B------:R-:W-:-:S07]  /*2180*/  ULDC.64 UR4, c[0x0][0x5c0] ;  /* 0x0001700000047ab9 */ /* 0x000fce0000000a00 */
[----:B------:R-:W1:Y:S08]  /*2190*/  LDC.64 R68, c[0x0][0x5b0] ;  /* 0x00016c00ff447b82 */ /* 0x000e700000000a00 */
[----:B------:R-:W2:Y:S01]  /*21a0*/  LDC.64 R70, c[0x0][0x5a8] ;  /* 0x00016a00ff467b82 */ /* 0x000ea20000000a00 */
[-C--:B0-----:R-:W-:Y:S02]  /*21b0*/  IMAD R6, R15, R64.reuse, RZ ;  /* 0x000000400f067224 */ /* 0x081fe400078e02ff */
[----:B------:R-:W-:-:S04]  /*21c0*/  IMAD.WIDE.U32 R62, R57, R64, R10 ;  /* 0x00000040393e7225 */ /* 0x000fc800078e000a */
[----:B------:R-:W-:Y:S02]  /*21d0*/  IMAD R61, R57, R65, R6 ;  /* 0x00000041393d7224 */ /* 0x000fe400078e0206 */
[-C--:B-1----:R-:W-:Y:S02]  /*21e0*/  IMAD R8, R9, R68.reuse, RZ ;  /* 0x0000004409087224 */ /* 0x082fe400078e02ff */
[----:B------:R-:W-:Y:S02]  /*21f0*/  IMAD.IADD R13, R63, 0x1, R61 ;  /* 0x000000013f0d7824 */ /* 0x000fe400078e023d */
[----:B------:R-:W-:Y:S02]  /*2200*/  IMAD.MOV.U32 R12, RZ, RZ, R62 ;  /* 0x000000ffff0c7224 */ /* 0x000fe400078e003e */
[C---:B------:R-:W-:Y:S02]  /*2210*/  IMAD R65, R73.reuse, R69, R8 ;  /* 0x0000004549417224 */ /* 0x040fe400078e0208 */
[----:B------:R-:W-:-:S04]  /*2220*/  IMAD.WIDE.U32 R6, R73, R68, R12 ;  /* 0x0000004449067225 */ /* 0x000fc800078e000c */
[----:B------:R-:W-:Y:S01]  /*2230*/  IMAD.IADD R5, R7, 0x1, R65 ;  /* 0x0000000107057824 */ /* 0x000fe200078e0241 */
[----:B--2---:R-:W-:-:S04]  /*2240*/  LEA R14, P0, R6, R70, 0x2 ;  /* 0x00000046060e7211 */ /* 0x004fc800078010ff */
[----:B------:R-:W-:-:S05]  /*2250*/  LEA.HI.X R15, R6, R71, R5, 0x2, P0 ;  /* 0x00000047060f7211 */ /* 0x000fca00000f1405 */
[----:B------:R0:W2:Y:S01]  /*2260*/  @P2 LDG.E.LTC128B R5, desc[UR36][R14.64] ;  /* 0x000000240e052981 */ /* 0x0000a2000c1e1920 */
[----:B------:R-:W-:Y:S01]  /*2270*/  LEA R8, P1, R60, UR4, 0x2 ;  /* 0x000000043c087c11 */ /* 0x000fe2000f8210ff */
[----:B------:R-:W-:Y:S01]  /*2280*/  IMAD.WIDE.U32 R6, R73, R68, R10 ;  /* 0x0000004449067225 */ /* 0x000fe200078e000a */
[----:B------:R-:W-:Y:S01]  /*2290*/  ISETP.GT.AND P0, PT, R4, 0x1, PT ;  /* 0x000000010400780c */ /* 0x000fe20003f04270 */
[----:B------:R-:W-:Y:S02]  /*22a0*/  BSSY B1, `(.L_x_37) ;  /* 0x0000012000017945 */ /* 0x000fe40003800000 */
[----:B------:R-:W-:Y:S02]  /*22b0*/  IMAD.IADD R7, R65, 0x1, R7 ;  /* 0x0000000141077824 */ /* 0x000fe400078e0207 */
[----:B------:R-:W-:Y:S01]  /*22c0*/  IMAD.WIDE.U32 R20, R57, R64, R6 ;  /* 0x0000004039147225 */ /* 0x000fe200078e0006 */
[----:B0-----:R-:W-:-:S03]  /*22d0*/  SHF.L.U64.HI R15, R68, 0x3, R69 ;  /* 0x00000003440f7819 */ /* 0x001fc60000010245 */
[----:B------:R-:W-:Y:S01]  /*22e0*/  IMAD.IADD R7, R61, 0x1, R21 ;  /* 0x000000013d077824 */ /* 0x000fe200078e0215 */
[----:B------:R-:W-:Y:S01]  /*22f0*/  LEA R6, P4, R20, R70, 0x2 ;  /* 0x0000004614067211 */ /* 0x000fe200078810ff */
[----:B------:R-:W-:-:S03]  /*2300*/  IMAD.SHL.U32 R14, R68, 0x8, RZ ;  /* 0x00000008440e7824 */ /* 0x000fc600078e00ff */
[----:B------:R-:W-:Y:S01]  /*2310*/  LEA.HI.X R7, R20, R71, R7, 0x2, P4 ;  /* 0x0000004714077211 */ /* 0x000fe200020f1407 */
[----:B------:R-:W-:Y:S01]  /*2320*/  IMAD.WIDE.U32 R20, R73, R68, R14 ;  /* 0x0000004449147225 */ /* 0x000fe200078e000e */
[----:B--2---:R-:W-:-:S05]  /*2330*/  LOP3.LUT R9, R5, 0xffffe000, RZ, 0xc0, !PT ;  /* 0xffffe00005097812 */ /* 0x004fca00078ec0ff */
[----:B------:R-:W-:-:S04]  /*2340*/  FMUL R9, R9, R56 ;  /* 0x0000003809097220 */ /* 0x000fc80000400000 */
[----:B------:R-:W-:Y:S01]  /*2350*/  FFMA R77, R24, R23, R9 ;  /* 0x00000017184d7223 */ /* 0x000fe20000000009 */
[----:B------:R-:W-:Y:S02]  /*2360*/  LEA.HI.X R9, R60, UR5, R75, 0x2, P1 ;  /* 0x000000053c097c11 */ /* 0x000fe400088f144b */
[----:B------:R-:W-:Y:S02]  /*2370*/  ISETP.GT.AND P1, PT, R3, RZ, P0 ;  /* 0x000000ff0300720c */ /* 0x000fe40000724270 */
[----:B------:R-:W-:-:S05]  /*2380*/  F2FP.TF32.F32.PACK_B R77, R77 ;  /* 0x0000004dff4d723e */ /* 0x000fca00024050ff */
[----:B------:R0:W-:Y:S06]  /*2390*/  @P2 STG.E desc[UR36][R8.64], R77 ;  /* 0x0000004d08002986 */ /* 0x0001ec000c101924 */
[----:B------:R-:W-:Y:S05]  /*23a0*/  @!P1 BRA `(.L_x_38) ;  /* 0x0000000000049947 */ /* 0x000fea0003800000 */
[----:B------:R1:W5:Y:S02]  /*23b0*/  LDG.E.LTC128B R5, desc[UR36][R6.64+0x4] ;  /* 0x0000042406057981 */ /* 0x000364000c1e1920 */
.L_x_38:
[----:B------:R-:W-:Y:S05]  /*23c0*/  BSYNC B1 ;  /* 0x0000000000017941 */ /* 0x000fea0003800000 */
.L_x_37:
[----:B-----5:R-:W-:Y:S01]  /*23d0*/  LOP3.LUT R15, R5, 0xffffe000, RZ, 0xc0, !PT ;  /* 0xffffe000050f7812 */ /* 0x020fe200078ec0ff */
[----:B------:R-:W-:Y:S01]  /*23e0*/  IMAD.IADD R65, R65, 0x1, R21 ;  /* 0x0000000141417824 */ /* 0x000fe200078e0215 */
[----:B------:R-:W-:Y:S01]  /*23f0*/  IADD3 R62, P2, R62, R20, RZ ;  /* 0x000000143e3e7210 */ /* 0x000fe20007f5e0ff */
[----:B------:R-:W-:Y:S01]  /*2400*/  IMAD.MOV.U32 R24, RZ, RZ, R5 ;  /* 0x000000ffff187224 */ /* 0x000fe200078e0005 */
[----:B------:R-:W-:Y:S01]  /*2410*/  ISETP.GT.AND P3, PT, R3, 0x8, P3 ;  /* 0x000000080300780c */ /* 0x000fe20001f64270 */
[----:B------:R-:W-:Y:S02]  /*2420*/  FMUL R12, R15, R56 ;  /* 0x000000380f0c7220 */ /* 0x000fe40000400000 */
[----:B------:R-:W-:Y:S01]  /*2430*/  IMAD.X R13, R65, 0x1, R13, P2 ;  /* 0x00000001410d7824 */ /* 0x000fe200010e060d */
[----:B------:R-:W-:Y:S01]  /*2440*/  LEA R14, P2, R62, R70, 0x2 ;  /* 0x000000463e0e7211 */ /* 0x000fe200078410ff */
[----:B------:R-:W-:-:S03]  /*2450*/  FFMA R25, R25, R23, R12 ;  /* 0x0000001719197223 */ /* 0x000fc6000000000c */
[----:B------:R-:W-:Y:S02]  /*2460*/  LEA.HI.X R15, R62, R71, R13, 0x2, P2 ;  /* 0x000000473e0f7211 */ /* 0x000fe400010f140d */
[----:B------:R-:W-:-:S05]  /*2470*/  F2FP.TF32.F32.PACK_B R25, R25 ;  /* 0x00000019ff19723e */ /* 0x000fca00024050ff */
[----:B------:R2:W-:Y:S04]  /*2480*/  @P1 STG.E desc[UR36][R8.64+0x4], R25 ;  /* 0x0000041908001986 */ /* 0x0005e8000c101924 */
[----:B------:R-:W3:Y:S01]  /*2490*/  @P3 LDG.E.LTC128B R24, desc[UR36][R14.64] ;  /* 0x000000240e183981 */ /* 0x000ee2000c1e1920 */
[----:B------:R-:W-:Y:S01]  /*24a0*/  IADD3 R20, P1, R10, R20, RZ ;  /* 0x000000140a147210 */ /* 0x000fe20007f3e0ff */
[----:B------:R-:W-:Y:S01]  /*24b0*/  BSSY B1, `(.L_x_39) ;  /* 0x0000011000017945 */ /* 0x000fe20003800000 */
[----:B------:R-:W-:-:S03]  /*24c0*/  ISETP.GT.AND P0, PT, R3, 0x8, P0 ;  /* 0x000000080300780c */ /* 0x000fc60000704270 */
[----:B------:R-:W-:Y:S01]  /*24d0*/  IMAD.X R21, R11, 0x1, R65, P1 ;  /* 0x000000010b157824 */ /* 0x000fe200008e0641 */
[C---:B------:R-:W-:Y:S02]  /*24e0*/  SHF.L.U64.HI R11, R66.reuse, 0x5, R67 ;  /* 0x00000005420b7819 */ /* 0x040fe40000010243 */
[----:B------:R-:W-:Y:S01]  /*24f0*/  LEA R12, P1, R66, R8, 0x5 ;  /* 0x00000008420c7211 */ /* 0x000fe200078228ff */
[----:B------:R-:W-:-:S04]  /*2500*/  IMAD.WIDE.U32 R20, R57, R64, R20 ;  /* 0x0000004039147225 */ /* 0x000fc800078e0014 */
[----:B------:R-:W-:Y:S01]  /*2510*/  IMAD.X R13, R11, 0x1, R9, P1 ;  /* 0x000000010b0d7824 */ /* 0x000fe200008e0609 */
[----:B------:R-:W-:Y:S02]  /*2520*/  LEA R10, P2, R20, R70, 0x2 ;  /* 0x00000046140a7211 */ /* 0x000fe400078410ff */
[----:B---3--:R-:W-:-:S05]  /*2530*/  LOP3.LUT R5, R24, 0xffffe000, RZ, 0xc0, !PT ;  /* 0xffffe00018057812 */ /* 0x008fca00078ec0ff */
[----:B------:R-:W-:-:S04]  /*2540*/  FMUL R5, R5, R56 ;  /* 0x0000003805057220 */ /* 0x000fc80000400000 */
[----:B------:R-:W-:Y:S01]  /*2550*/  FFMA R57, R26, R23, R5 ;  /* 0x000000171a397223 */ /* 0x000fe20000000005 */
[----:B------:R-:W-:-:S04]  /*2560*/  IMAD.IADD R5, R61, 0x1, R21 ;  /* 0x000000013d057824 */ /* 0x000fc800078e0215 */
[----:B------:R-:W-:Y:S02]  /*2570*/  F2FP.TF32.F32.PACK_B R57, R57 ;  /* 0x00000039ff39723e */ /* 0x000fe400024050ff */
[----:B------:R-:W-:-:S03]  /*2580*/  LEA.HI.X R11, R20, R71, R5, 0x2, P2 ;  /* 0x00000047140b7211 */ /* 0x000fc600010f1405 */
[----:B------:R2:W-:Y:S01]  /*2590*/  @P3 STG.E desc[UR36][R12.64], R57 ;  /* 0x000000390c003986 */ /* 0x0005e2000c101924 */
[----:B------:R-:W-:Y:S05]  /*25a0*/  @!P0 BRA `(.L_x_40) ;  /* 0x0000000000048947 */ /* 0x000fea0003800000 */
[----:B------:R3:W5:Y:S02]  /*25b0*/  LDG.E.LTC128B R24, desc[UR36][R10.64+0x4] ;  /* 0x000004240a187981 */ /* 0x000764000c1e1920 */
.L_x_40:
[----:B------:R-:W-:Y:S05]  /*25c0*/  BSYNC B1 ;  /* 0x0000000000017941 */ /* 0x000fea0003800000 */
.L_x_39:
[----:B-----5:R-:W-:Y:S01]  /*25d0*/  LOP3.LUT R5, R24, 0xffffe000, RZ, 0xc0, !PT ;  /* 0xffffe00018057812 */ /* 0x020fe200078ec0ff */
[----:B------:R-:W-:Y:S01]  /*25e0*/  BSSY B1, `(.L_x_41) ;  /* 0x0000009000017945 */ /* 0x000fe20003800000 */
[----:B------:R-:W-:-:S03]  /*25f0*/  ISETP.GT.AND P1, PT, R4, 0x8, PT ;  /* 0x000000080400780c */ /* 0x000fc60003f24270 */
[----:B------:R-:W-:Y:S01]  /*2600*/  FMUL R14, R5, R56 ;  /* 0x00000038050e7220 */ /* 0x000fe20000400000 */
[----:B------:R-:W-:-:S03]  /*2610*/  ISETP.GT.AND P2, PT, R3, RZ, P1 ;  /* 0x000000ff0300720c */ /* 0x000fc60000f44270 */
[----:B------:R-:W-:-:S05]  /*2620*/  FFMA R27, R27, R23, R14 ;  /* 0x000000171b1b7223 */ /* 0x000fca000000000e */
[----:B------:R-:W-:-:S05]  /*2630*/  F2FP.TF32.F32.PACK_B R27, R27 ;  /* 0x0000001bff1b723e */ /* 0x000fca00024050ff */
[----:B------:R4:W-:Y:S01]  /*2640*/  @P0 STG.E desc[UR36][R12.64+0x4], R27 ;  /* 0x0000041b0c000986 */ /* 0x0009e2000c101924 */
[----:B------:R-:W-:Y:S05]  /*2650*/  @!P2 BRA `(.L_x_42) ;  /* 0x000000000004a947 */ /* 0x000fea0003800000 */
[----:B------:R0:W5:Y:S02]  /*2660*/  LDG.E.LTC128B R24, desc[UR36][R6.64+0x20] ;  /* 0x0000202406187981 */ /* 0x000164000c1e1920 */
.L_x_42:
[----:B------:R-:W-:Y:S05]  /*2670*/  BSYNC B1 ;  /* 0x0000000000017941 */ /* 0x000fea0003800000 */
.L_x_41:
        /* <DEDUP_REMOVED lines=10> */
.L_x_44:
[----:B------:R-:W-:Y:S05]  /*2720*/  BSYNC B1 ;  /* 0x0000000000017941 */ /* 0x000fea0003800000 */
.L_x_43:
[----:B0----5:R-:W-:Y:S01]  /*2730*/  LOP3.LUT R5, R24, 0xffffe000, RZ, 0xc0, !PT ;  /* 0xffffe00018057812 */ /* 0x021fe200078ec0ff */
[----:B------:R-:W-:Y:S01]  /*2740*/  BSSY B1, `(.L_x_45) ;  /* 0x0000008000017945 */ /* 0x000fe20003800000 */
[----:B------:R-:W-:-:S03]  /*2750*/  ISETP.GT.AND P1, PT, R3, 0x8, P1 ;  /* 0x000000080300780c */ /* 0x000fc60000f24270 */
[----:B------:R-:W-:-:S04]  /*2760*/  FMUL R14, R5, R56 ;  /* 0x00000038050e7220 */ /* 0x000fc80000400000 */
[----:B------:R-:W-:-:S05]  /*2770*/  FFMA R29, R29, R23, R14 ;  /* 0x000000171d1d7223 */ /* 0x000fca000000000e */
[----:B------:R-:W-:-:S05]  /*2780*/  F2FP.TF32.F32.PACK_B R29, R29 ;  /* 0x0000001dff1d723e */ /* 0x000fca00024050ff */
[----:B------:R0:W-:Y:S01]  /*2790*/  @P3 STG.E desc[UR36][R8.64+0x24], R29 ;  /* 0x0000241d08003986 */ /* 0x0001e2000c101924 */
[----:B------:R-:W-:Y:S05]  /*27a0*/  @!P1 BRA `(.L_x_46) ;  /* 0x0000000000049947 */ /* 0x000fea0003800000 */
[----:B------:R0:W5:Y:S02]  /*27b0*/  LDG.E.LTC128B R24, desc[UR36][R10.64+0x20] ;  /* 0x000020240a187981 */ /* 0x000164000c1e1920 */
.L_x_46:
[----:B------:R-:W-:Y:S05]  /*27c0*/  BSYNC B1 ;  /* 0x0000000000017941 */ /* 0x000fea0003800000 */
.L_x_45:
[----:B-----5:R-:W-:Y:S01]  /*27d0*/  LOP3.LUT R5, R24, 0xffffe000, RZ, 0xc0, !PT ;  /* 0xffffe00018057812 */ /* 0x020fe200078ec0ff */
        /* <DEDUP_REMOVED lines=8> */
.L_x_48:
[----:B------:R-:W-:Y:S05]  /*2860*/  BSYNC B1 ;  /* 0x0000000000017941 */ /* 0x000fea0003800000 */
.L_x_47:
[----:B0----5:R-:W-:Y:S01]  /*2870*/  LOP3.LUT R5, R24, 0xffffe000, RZ, 0xc0, !PT ;  /* 0xffffe00018057812 */ /* 0x021fe200078ec0ff */
        /* <DEDUP_REMOVED lines=9> */
.L_x_50:
[----:B------:R-:W-:Y:S05]  /*2910*/  BSYNC B1 ;  /* 0x0000000000017941 */ /* 0x000fea0003800000 */
.L_x_49:
        /* <DEDUP_REMOVED lines=10> */
.L_x_52:
[----:B------:R-:W-:Y:S05]  /*29c0*/  BSYNC B1 ;  /* 0x0000000000017941 */ /* 0x000fea0003800000 */
.L_x_51:
        /* <DEDUP_REMOVED lines=9> */
.L_x_54:
[----:B------:R-:W-:Y:S05]  /*2a60*/  BSYNC B1 ;  /* 0x0000000000017941 */ /* 0x000fea0003800000 */
.L_x_53:
        /* <DEDUP_REMOVED lines=9> */
.L_x_56:
[----:B------:R-:W-:Y:S05]  /*2b00*/  BSYNC B1 ;  /* 0x0000000000017941 */ /* 0x000fea0003800000 */
.L_x_55:
        /* <DEDUP_REMOVED lines=10> */
.L_x_58:
[----:B------:R-:W-:Y:S05]  /*2bb0*/  BSYNC B1 ;  /* 0x0000000000017941 */ /* 0x000fea0003800000 */
.L_x_57:
        /* <DEDUP_REMOVED lines=10> */
.L_x_60:
[----:B------:R-:W-:Y:S05]  /*2c60*/  BSYNC B1 ;  /* 0x0000000000017941 */ /* 0x000fea0003800000 */
.L_x_59:
        /* <DEDUP_REMOVED lines=9> */
.L_x_62:
[----:B------:R-:W-:Y:S05]  /*2d00*/  BSYNC B1 ;  /* 0x0000000000017941 */ /* 0x000fea0003800000 */
.L_x_61:
        /* <DEDUP_REMOVED lines=9> */
.L_x_64:
[----:B------:R-:W-:Y:S05]  /*2da0*/  BSYNC B1 ;  /* 0x0000000000017941 */ /* 0x000fea0003800000 */
.L_x_63:
        /* <DEDUP_REMOVED lines=10> */
.L_x_66:
[----:B------:R-:W-:Y:S05]  /*2e50*/  BSYNC B1 ;  /* 0x0000000000017941 */ /* 0x000fea0003800000 */
.L_x_65:
        /* <DEDUP_REMOVED lines=10> */
.L_x_68:
[----:B------:R-:W-:Y:S05]  /*2f00*/  BSYNC B1 ;  /* 0x0000000000017941 */ /* 0x000fea0003800000 */
.L_x_67:
        /* <DEDUP_REMOVED lines=9> */
.L_x_70:
[----:B------:R-:W-:Y:S05]  /*2fa0*/  BSYNC B1 ;  /* 0x0000000000017941 */ /* 0x000fea0003800000 */
.L_x_69:
        /* <DEDUP_REMOVED lines=9> */
.L_x_72:
[----:B------:R-:W-:Y:S05]  /*3040*/  BSYNC B1 ;  /* 0x0000000000017941 */ /* 0x000fea0003800000 */
.L_x_71:
        /* <DEDUP_REMOVED lines=10> */
.L_x_74:
[----:B------:R-:W-:Y:S05]  /*30f0*/  BSYNC B1 ;  /* 0x0000000000017941 */ /* 0x000fea0003800000 */
.L_x_73:
        /* <DEDUP_REMOVED lines=10> */
.L_x_76:
[----:B------:R-:W-:Y:S05]  /*31a0*/  BSYNC B1 ;  /* 0x0000000000017941 */ /* 0x000fea0003800000 */
.L_x_75:
        /* <DEDUP_REMOVED lines=9> */
.L_x_78:
[----:B------:R-:W-:Y:S05]  /*3240*/  BSYNC B1 ;  /* 0x0000000000017941 */ /* 0x000fea0003800000 */
.L_x_77:
        /* <DEDUP_REMOVED lines=9> */
.L_x_80:
[----:B------:R-:W-:Y:S05]  /*32e0*/  BSYNC B1 ;  /* 0x0000000000017941 */ /* 0x000fea0003800000 */
.L_x_79:
        /* <DEDUP_REMOVED lines=10> */
.L_x_82:
[----:B------:R-:W-:Y:S05]  /*3390*/  BSYNC B1 ;  /* 0x0000000000017941 */ /* 0x000fea0003800000 */
.L_x_81:
        /* <DEDUP_REMOVED lines=10> */
.L_x_84:
[----:B------:R-:W-:Y:S05]  /*3440*/  BSYNC B1 ;  /* 0x0000000000017941 */ /* 0x000fea0003800000 */
.L_x_83:
        /* <DEDUP_REMOVED lines=9> */
.L_x_86:
[----:B------:R-:W-:Y:S05]  /*34e0*/  BSYNC B1 ;  /* 0x0000000000017941 */ /* 0x000fea0003800000 */
.L_x_85:
        /* <DEDUP_REMOVED lines=9> */
.L_x_88:
[----:B------:R-:W-:Y:S05]  /*3580*/  BSYNC B1 ;  /* 0x0000000000017941 */ /* 0x000fea0003800000 */
.L_x_87:
        /* <DEDUP_REMOVED lines=10> */
.L_x_90:
[----:B------:R-:W-:Y:S05]  /*3630*/  BSYNC B1 ;  /* 0x0000000000017941 */ /* 0x000fea0003800000 */
.L_x_89:
[----:B-----5:R-:W-:Y:S01]  /*3640*/  LOP3.LUT R5, R24, 0xffffe000, RZ, 0xc0, !PT ;  /* 0xffffe00018057812 */ /* 0x020fe200078ec0ff */
[----:B------:R-:W-:Y:S01]  /*3650*/  BSSY B1, `(.L_x_91) ;  /* 0x000000b000017945 */ /* 0x000fe20003800000 */
[----:B------:R-:W-:Y:S01]  /*3660*/  ISETP.GT.AND P0, PT, R4, 0x39, PT ;  /* 0x000000390400780c */ /* 0x000fe20003f04270 */
[----:B------:R-:W-:Y:S02]  /*3670*/  @P2 IMAD.MOV.U32 R4, RZ, RZ, R8 ;  /* 0x000000ffff042224 */ /* 0x000fe400078e0008 */
[----:B------:R-:W-:Y:S01]  /*3680*/  FMUL R5, R5, R56 ;  /* 0x0000003805057220 */ /* 0x000fe20000400000 */
[----:B------:R-:W-:-:S03]  /*3690*/  ISETP.GT.AND P3, PT, R3, RZ, P0 ;  /* 0x000000ff0300720c */ /* 0x000fc60000764270 */
[----:B------:R-:W-:Y:S01]  /*36a0*/  FFMA R15, R52, R23, R5 ;  /* 0x00000017340f7223 */ /* 0x000fe20000000005 */
[----:B------:R-:W-:-:S04]  /*36b0*/  @P2 IMAD.MOV.U32 R5, RZ, RZ, R9 ;  /* 0x000000ffff052224 */ /* 0x000fc800078e0009 */
[----:B------:R-:W-:-:S05]  /*36c0*/  F2FP.TF32.F32.PACK_B R15, R15 ;  /* 0x0000000fff0f723e */ /* 0x000fca00024050ff */
[----:B------:R0:W-:Y:S01]  /*36d0*/  @P2 STG.E desc[UR36][R4.64+0xe0], R15 ;  /* 0x0000e00f04002986 */ /* 0x0001e2000c101924 */
[----:B------:R-:W-:Y:S05]  /*36e0*/  @!P3 BRA `(.L_x_92) ;  /* 0x000000000004b947 */ /* 0x000fea0003800000 */
[----:B------:R0:W5:Y:S02]  /*36f0*/  LDG.E.LTC128B R24, desc[UR36][R6.64+0xe4] ;  /* 0x0000e42406187981 */ /* 0x000164000c1e1920 */
.L_x_92:
[----:B------:R-:W-:Y:S05]  /*3700*/  BSYNC B1 ;  /* 0x0000000000017941 */ /* 0x000fea0003800000 */
.L_x_91:
        /* <DEDUP_REMOVED lines=9> */
.L_x_94:
[----:B------:R-:W-:Y:S05]  /*37a0*/  BSYNC B1 ;  /* 0x0000000000017941 */ /* 0x000fea0003800000 */
.L_x_93:
[----:B-----5:R-:W-:Y:S01]  /*37b0*/  LOP3.LUT R5, R24, 0xffffe000, RZ, 0xc0, !PT ;  /* 0xffffe00018057812 */ /* 0x020fe200078ec0ff */
[----:B------:R-:W-:Y:S01]  /*37c0*/  @P1 IMAD.MOV.U32 R4, RZ, RZ, R12 ;  /* 0x000000ffff041224 */ /* 0x000fe200078e000c */
[----:B------:R-:W-:Y:S01]  /*37d0*/  ISETP.GT.AND P0, PT, R3, 0x8, P0 ;  /* 0x000000080300780c */ /* 0x000fe20000704270 */
[----:B------:R-:W-:Y:S02]  /*37e0*/  BSSY B1, `(.L_x_95) ;  /* 0x0000008000017945 */ /* 0x000fe40003800000 */
[----:B------:R-:W-:-:S04]  /*37f0*/  FMUL R5, R5, R56 ;  /* 0x0000003805057220 */ /* 0x000fc80000400000 */
[----:B-1----:R-:W-:Y:S01]  /*3800*/  FFMA R7, R54, R23, R5 ;  /* 0x0000001736077223 */ /* 0x002fe20000000005 */
[----:B------:R-:W-:-:S04]  /*3810*/  @P1 IMAD.MOV.U32 R5, RZ, RZ, R13 ;  /* 0x000000ffff051224 */ /* 0x000fc800078e000d */
[----:B------:R-:W-:-:S05]  /*3820*/  F2FP.TF32.F32.PACK_B R7, R7 ;  /* 0x00000007ff07723e */ /* 0x000fca00024050ff */
[----:B------:R1:W-:Y:S01]  /*3830*/  @P1 STG.E desc[UR36][R4.64+0xe0], R7 ;  /* 0x0000e00704001986 */ /* 0x0003e2000c101924 */
[----:B------:R-:W-:Y:S05]  /*3840*/  @!P0 BRA `(.L_x_96) ;  /* 0x0000000000048947 */ /* 0x000fea0003800000 */
[----:B------:R0:W5:Y:S02]  /*3850*/  LDG.E.LTC128B R24, desc[UR36][R10.64+0xe4] ;  /* 0x0000e4240a187981 */ /* 0x000164000c1e1920 */
.L_x_96:
[----:B------:R-:W-:Y:S05]  /*3860*/  BSYNC B1 ;  /* 0x0000000000017941 */ /* 0x000fea0003800000 */
.L_x_95:
[----:B------:R-:W-:Y:S05]  /*3870*/  @!P0 BRA `(.L_x_97) ;  /* 0x0000000800908947 */ /* 0x000fea0003800000 */
[----:B-----5:R-:W-:-:S05]  /*3880*/  LOP3.LUT R3, R24, 0xffffe000, RZ, 0xc0, !PT ;  /* 0xffffe00018037812 */ /* 0x020fca00078ec0ff */
[----:B-1----:R-:W-:-:S04]  /*3890*/  FMUL R4, R3, R56 ;  /* 0x0000003803047220 */ /* 0x002fc80000400000 */
[----:B------:R-:W-:-:S05]  /*38a0*/  FFMA R55, R55, R23, R4 ;  /* 0x0000001737377223 */ /* 0x000fca0000000004 */
[----:B------:R-:W-:-:S05]  /*38b0*/  F2FP.TF32.F32.PACK_B R55, R55 ;  /* 0x00000037ff37723e */ /* 0x000fca00024050ff */
[----:B------:R1:W-:Y:S01]  /*38c0*/  STG.E desc[UR36][R12.64+0xe4], R55 ;  /* 0x0000e4370c007986 */ /* 0x0003e2000c101924 */
[----:B------:R-:W-:Y:S05]  /*38d0*/  BRA `(.L_x_97) ;  /* 0x0000000800787947 */ /* 0x000fea0003800000 */
.L_x_36:
[----:B------:R-:W-:Y:S01]  /*38e0*/  ISETP.GT.AND P4, PT, R4, 0x1, PT ;  /* 0x000000010400780c */ /* 0x000fe20003f84270 */
[----:B------:R-:W-:Y:S01]  /*38f0*/  ULDC.64 UR4, c[0x0][0x5c0] ;  /* 0x0001700000047ab9 */ /* 0x000fe20000000a00 */
[-C--:B------:R-:W-:Y:S01]  /*3900*/  FMUL R5, R24, R23.reuse ;  /* 0x0000001718057220 */ /* 0x080fe20000400000 */
[----:B------:R-:W-:Y:S01]  /*3910*/  LEA R6, P1, R60, UR4, 0x2 ;  /* 0x000000043c067c11 */ /* 0x000fe2000f8210ff */
[-C--:B------:R-:W-:Y:S01]  /*3920*/  FMUL R25, R25, R23.reuse ;  /* 0x0000001719197220 */ /* 0x080fe20000400000 */
[C---:B------:R-:W-:Y:S01]  /*3930*/  ISETP.GT.AND P0, PT, R3.reuse, RZ, P4 ;  /* 0x000000ff0300720c */ /* 0x040fe20002704270 */
[-C--:B------:R-:W-:Y:S01]  /*3940*/  FMUL R11, R26, R23.reuse ;  /* 0x000000171a0b7220 */ /* 0x080fe20000400000 */
[----:B------:R-:W-:Y:S01]  /*3950*/  ISETP.GT.AND P3, PT, R3, 0x8, P3 ;  /* 0x000000080300780c */ /* 0x000fe20001f64270 */
[-C--:B------:R-:W-:Y:S01]  /*3960*/  FMUL R27, R27, R23.reuse ;  /* 0x000000171b1b7220 */ /* 0x080fe20000400000 */
[----:B------:R-:W-:Y:S01]  /*3970*/  LEA.HI.X R7, R60, UR5, R75, 0x2, P1 ;  /* 0x000000053c077c11 */ /* 0x000fe200088f144b */
[----:B------:R-:W-:Y:S01]  /*3980*/  FMUL R29, R29, R23 ;  /* 0x000000171d1d7220 */ /* 0x000fe20000400000 */
[----:B------:R-:W-:Y:S01]  /*3990*/  F2FP.TF32.F32.PACK_B R5, R5 ;  /* 0x00000005ff05723e */ /* 0x000fe200024050ff */
[-C--:B------:R-:W-:Y:S01]  /*39a0*/  FMUL R31, R31, R23.reuse ;  /* 0x000000171f1f7220 */ /* 0x080fe20000400000 */
[C---:B------:R-:W-:Y:S01]  /*39b0*/  SHF.L.U64.HI R67, R66.reuse, 0x5, R67 ;  /* 0x0000000542437819 */ /* 0x040fe20000010243 */
[----:B------:R-:W-:Y:S01]  /*39c0*/  FMUL R33, R33, R23 ;  /* 0x0000001721217220 */ /* 0x000fe20000400000 */
[----:B------:R-:W-:Y:S01]  /*39d0*/  LEA R8, P1, R66, R6, 0x5 ;  /* 0x0000000642087211 */ /* 0x000fe200078228ff */
[----:B------:R0:W-:Y:S01]  /*39e0*/  @P2 STG.E desc[UR36][R6.64], R5 ;  /* 0x0000000506002986 */ /* 0x0001e2000c101924 */
[----:B------:R-:W-:Y:S01]  /*39f0*/  F2FP.TF32.F32.PACK_B R25, R25 ;  /* 0x00000019ff19723e */ /* 0x000fe200024050ff */
[----:B------:R-:W-:Y:S01]  /*3a00*/  FMUL R13, R34, R23 ;  /* 0x00000017220d7220 */ /* 0x000fe20000400000 */
[----:B------:R-:W-:Y:S01]  /*3a10*/  F2FP.TF32.F32.PACK_B R11, R11 ;  /* 0x0000000bff0b723e */ /* 0x000fe200024050ff */
[----:B------:R-:W-:Y:S01]  /*3a20*/  IMAD.X R9, R67, 0x1, R7, P1 ;  /* 0x0000000143097824 */ /* 0x000fe200008e0607 */
[C---:B------:R-:W-:Y:S01]  /*3a30*/  ISETP.GT.AND P2, PT, R4.reuse, 0x8, PT ;  /* 0x000000080400780c */ /* 0x040fe20003f44270 */
[----:B------:R-:W-:Y:S01]  /*3a40*/  @P0 STG.E desc[UR36][R6.64+0x4], R25 ;  /* 0x0000041906000986 */ /* 0x000fe2000c101924 */
[----:B------:R-:W-:Y:S01]  /*3a50*/  ISETP.GT.AND P0, PT, R4, 0x9, PT ;  /* 0x000000090400780c */ /* 0x000fe20003f04270 */
[-C--:B------:R-:W-:Y:S01]  /*3a60*/  FMUL R35, R35, R23.reuse ;  /* 0x0000001723237220 */ /* 0x080fe20000400000 */
[C---:B------:R-:W-:Y:S01]  /*3a70*/  ISETP.GT.AND P4, PT, R3.reuse, 0x8, P4 ;  /* 0x000000080300780c */ /* 0x040fe20002784270 */
[----:B------:R1:W-:Y:S01]  /*3a80*/  @P3 STG.E desc[UR36][R8.64], R11 ;  /* 0x0000000b08003986 */ /* 0x0003e2000c101924 */
[C---:B------:R-:W-:Y:S01]  /*3a90*/  ISETP.GT.AND P1, PT, R3.reuse, RZ, P2 ;  /* 0x000000ff0300720c */ /* 0x040fe20001724270 */
[-C--:B0-----:R-:W-:Y:S01]  /*3aa0*/  FMUL R5, R28, R23.reuse ;  /* 0x000000171c057220 */ /* 0x081fe20000400000 */
[----:B------:R-:W-:Y:S01]  /*3ab0*/  ISETP.GT.AND P3, PT, R3, RZ, P0 ;  /* 0x000000ff0300720c */ /* 0x000fe20000764270 */
[----:B------:R-:W-:Y:S01]  /*3ac0*/  FMUL R37, R37, R23 ;  /* 0x0000001725257220 */ /* 0x000fe20000400000 */
[----:B------:R-:W-:Y:S01]  /*3ad0*/  F2FP.TF32.F32.PACK_B R27, R27 ;  /* 0x0000001bff1b723e */ /* 0x000fe200024050ff */
[----:B------:R-:W-:Y:S01]  /*3ae0*/  FMUL R39, R39, R23 ;  /* 0x0000001727277220 */ /* 0x000fe20000400000 */
[----:B------:R-:W-:Y:S01]  /*3af0*/  F2FP.TF32.F32.PACK_B R5, R5 ;  /* 0x00000005ff05723e */ /* 0x000fe200024050ff */
[-C--:B------:R-:W-:Y:S01]  /*3b00*/  FMUL R41, R41, R23.reuse ;  /* 0x0000001729297220 */ /* 0x080fe20000400000 */
[----:B------:R-:W-:Y:S01]  /*3b10*/  ISETP.GT.AND P2, PT, R3, 0x8, P2 ;  /* 0x000000080300780c */ /* 0x000fe20001744270 */
[----:B------:R-:W-:Y:S01]  /*3b20*/  FMUL R43, R43, R23 ;  /* 0x000000172b2b7220 */ /* 0x000fe20000400000 */
[----:B------:R-:W-:Y:S01]  /*3b30*/  F2FP.TF32.F32.PACK_B R29, R29 ;  /* 0x0000001dff1d723e */ /* 0x000fe200024050ff */
[----:B------:R-:W-:Y:S01]  /*3b40*/  @P4 STG.E desc[UR36][R8.64+0x4], R27 ;  /* 0x0000041b08004986 */ /* 0x000fe2000c101924 */
[-C--:B-1----:R-:W-:Y:S01]  /*3b50*/  FMUL R11, R30, R23.reuse ;  /* 0x000000171e0b7220 */ /* 0x082fe20000400000 */
[----:B------:R-:W-:Y:S01]  /*3b60*/  ISETP.GT.AND P0, PT, R3, 0x8, P0 ;  /* 0x000000080300780c */ /* 0x000fe20000704270 */
[-C--:B------:R-:W-:Y:S01]  /*3b70*/  FMUL R45, R45, R23.reuse ;  /* 0x000000172d2d7220 */ /* 0x080fe20000400000 */
[----:B------:R0:W-:Y:S01]  /*3b80*/  @P1 STG.E desc[UR36][R6.64+0x20], R5 ;  /* 0x0000200506001986 */ /* 0x0001e2000c101924 */
[C---:B------:R-:W-:Y:S01]  /*3b90*/  ISETP.GT.AND P4, PT, R4.reuse, 0x11, PT ;  /* 0x000000110400780c */ /* 0x040fe20003f84270 */
[----:B------:R-:W-:Y:S01]  /*3ba0*/  FMUL R47, R47, R23 ;  /* 0x000000172f2f7220 */ /* 0x000fe20000400000 */
[----:B------:R-:W-:Y:S01]  /*3bb0*/  F2FP.TF32.F32.PACK_B R11, R11 ;  /* 0x0000000bff0b723e */ /* 0x000fe200024050ff */
[----:B------:R-:W-:Y:S01]  /*3bc0*/  @P3 STG.E desc[UR36][R6.64+0x24], R29 ;  /* 0x0000241d06003986 */ /* 0x000fe2000c101924 */
[----:B------:R-:W-:Y:S01]  /*3bd0*/  ISETP.GT.AND P3, PT, R4, 0x10, PT ;  /* 0x000000100400780c */ /* 0x000fe20003f64270 */
[----:B------:R-:W-:Y:S01]  /*3be0*/  FMUL R49, R49, R23 ;  /* 0x0000001731317220 */ /* 0x000fe20000400000 */
[----:B------:R-:W-:Y:S01]  /*3bf0*/  F2FP.TF32.F32.PACK_B R31, R31 ;  /* 0x0000001fff1f723e */ /* 0x000fe200024050ff */
[----:B------:R1:W-:Y:S01]  /*3c00*/  @P2 STG.E desc[UR36][R8.64+0x20], R11 ;  /* 0x0000200b08002986 */ /* 0x0003e2000c101924 */
[C---:B------:R-:W-:Y:S01]  /*3c10*/  ISETP.GT.AND P1, PT, R3.reuse, RZ, P3 ;  /* 0x000000ff0300720c */ /* 0x040fe20001f24270 */
[-C--:B------:R-:W-:Y:S01]  /*3c20*/  FMUL R15, R50, R23.reuse ;  /* 0x00000017320f7220 */ /* 0x080fe20000400000 */
[C---:B------:R-:W-:Y:S01]  /*3c30*/  ISETP.GT.AND P2, PT, R3.reuse, RZ, P4 ;  /* 0x000000ff0300720c */ /* 0x040fe20002744270 */
[----:B0-----:R-:W-:Y:S01]  /*3c40*/  FMUL R5, R32, R23 ;  /* 0x0000001720057220 */ /* 0x001fe20000400000 */
[----:B------:R-:W-:Y:S01]  /*3c50*/  ISETP.GT.AND P3, PT, R3, 0x8, P3 ;  /* 0x000000080300780c */ /* 0x000fe20001f64270 */
[----:B------:R-:W-:Y:S01]  /*3c60*/  @P0 STG.E desc[UR36][R8.64+0x24], R31 ;  /* 0x0000241f08000986 */ /* 0x000fe2000c101924 */
[----:B------:R-:W-:Y:S01]  /*3c70*/  F2FP.TF32.F32.PACK_B R33, R33 ;  /* 0x00000021ff21723e */ /* 0x000fe200024050ff */
[----:B------:R-:W-:Y:S01]  /*3c80*/  FMUL R51, R51, R23 ;  /* 0x0000001733337220 */ /* 0x000fe20000400000 */
[----:B------:R-:W-:Y:S01]  /*3c90*/  F2FP.TF32.F32.PACK_B R5, R5 ;  /* 0x00000005ff05723e */ /* 0x000fe200024050ff */
[----:B------:R-:W-:Y:S01]  /*3ca0*/  FMUL R53, R53, R23 ;  /* 0x0000001735357220 */ /* 0x000fe20000400000 */
[----:B------:R-:W-:Y:S01]  /*3cb0*/  F2FP.TF32.F32.PACK_B R13, R13 ;  /* 0x0000000dff0d723e */ /* 0x000fe200024050ff */
[-C--:B-1----:R-:W-:Y:S01]  /*3cc0*/  FMUL R11, R38, R23.reuse ;  /* 0x00000017260b7220 */ /* 0x082fe20000400000 */
[C---:B------:R-:W-:Y:S01]  /*3cd0*/  ISETP.GT.AND P0, PT, R4.reuse, 0x19, PT ;  /* 0x000000190400780c */ /* 0x040fe20003f04270 */
[----:B------:R0:W-:Y:S01]  /*3ce0*/  @P1 STG.E desc[UR36][R6.64+0x40], R5 ;  /* 0x0000400506001986 */ /* 0x0001e2000c101924 */
[----:B------:R-:W-:Y:S01]  /*3cf0*/  ISETP.GT.AND P1, PT, R4, 0x18, PT ;  /* 0x000000180400780c */ /* 0x000fe20003f24270 */
[----:B------:R-:W-:Y:S01]  /*3d00*/  FMUL R55, R55, R23 ;  /* 0x0000001737377220 */ /* 0x000fe20000400000 */
[C---:B------:R-:W-:Y:S01]  /*3d10*/  ISETP.GT.AND P4, PT, R3.reuse, 0x8, P4 ;  /* 0x000000080300780c */ /* 0x040fe20002784270 */
[----:B------:R-:W-:Y:S01]  /*3d20*/  @P2 STG.E desc[UR36][R6.64+0x44], R33 ;  /* 0x0000442106002986 */ /* 0x000fe2000c101924 */
[----:B------:R-:W-:-:S02]  /*3d30*/  ISETP.GT.AND P2, PT, R3, RZ, P1 ;  /* 0x000000ff0300720c */ /* 0x000fc40000f44270 */
[C---:B------:R-:W-:Y:S01]  /*3d40*/  ISETP.GT.AND P1, PT, R3.reuse, 0x8, P1 ;  /* 0x000000080300780c */ /* 0x040fe20000f24270 */
[----:B------:R1:W-:Y:S01]  /*3d50*/  @P3 STG.E desc[UR36][R8.64+0x40], R13 ;  /* 0x0000400d08003986 */ /* 0x0003e2000c101924 */
[----:B------:R-:W-:Y:S02]  /*3d60*/  ISETP.GT.AND P3, PT, R3, RZ, P0 ;  /* 0x000000ff0300720c */ /* 0x000fe40000764270 */
[----:B------:R-:W-:Y:S01]  /*3d70*/  F2FP.TF32.F32.PACK_B R35, R35 ;  /* 0x00000023ff23723e */ /* 0x000fe200024050ff */
[----:B0-----:R-:W-:Y:S01]  /*3d80*/  FMUL R5, R36, R23 ;  /* 0x0000001724057220 */ /* 0x001fe20000400000 */
[----:B------:R-:W-:Y:S02]  /*3d90*/  F2FP.TF32.F32.PACK_B R37, R37 ;  /* 0x00000025ff25723e */ /* 0x000fe400024050ff */
[----:B------:R-:W-:Y:S01]  /*3da0*/  F2FP.TF32.F32.PACK_B R11, R11 ;  /* 0x0000000bff0b723e */ /* 0x000fe200024050ff */
[----:B------:R-:W-:Y:S01]  /*3db0*/  @P4 STG.E desc[UR36][R8.64+0x44], R35 ;  /* 0x0000442308004986 */ /* 0x000fe2000c101924 */
[----:B------:R-:W-:-:S02]  /*3dc0*/  F2FP.TF32.F32.PACK_B R5, R5 ;  /* 0x00000005ff05723e */ /* 0x000fc400024050ff */
[----:B------:R-:W-:Y:S01]  /*3dd0*/  F2FP.TF32.F32.PACK_B R39, R39 ;  /* 0x00000027ff27723e */ /* 0x000fe200024050ff */
[----:B-1----:R-:W-:Y:S01]  /*3de0*/  FMUL R13, R42, R23 ;  /* 0x000000172a0d7220 */ /* 0x002fe20000400000 */
[----:B------:R-:W-:Y:S01]  /*3df0*/  F2FP.TF32.F32.PACK_B R41, R41 ;  /* 0x00000029ff29723e */ /* 0x000fe200024050ff */
[----:B------:R0:W-:Y:S01]  /*3e00*/  @P2 STG.E desc[UR36][R6.64+0x60], R5 ;  /* 0x0000600506002986 */ /* 0x0001e2000c101924 */
[C---:B------:R-:W-:Y:S02]  /*3e10*/  ISETP.GT.AND P2, PT, R4.reuse, 0x20, PT ;  /* 0x000000200400780c */ /* 0x040fe40003f44270 */
[----:B------:R-:W-:Y:S01]  /*3e20*/  F2FP.TF32.F32.PACK_B R13, R13 ;  /* 0x0000000dff0d723e */ /* 0x000fe200024050ff */
[----:B------:R-:W-:Y:S01]  /*3e30*/  @P3 STG.E desc[UR36][R6.64+0x64], R37 ;  /* 0x0000642506003986 */ /* 0x000fe2000c101924 */
[C---:B------:R-:W-:Y:S02]  /*3e40*/  ISETP.GT.AND P3, PT, R3.reuse, 0x8, P0 ;  /* 0x000000080300780c */ /* 0x040fe40000764270 */
[----:B------:R-:W-:Y:S01]  /*3e50*/  ISETP.GT.AND P0, PT, R4, 0x21, PT ;  /* 0x000000210400780c */ /* 0x000fe20003f04270 */
[----:B------:R1:W-:Y:S01]  /*3e60*/  @P1 STG.E desc[UR36][R8.64+0x60], R11 ;  /* 0x0000600b08001986 */ /* 0x0003e2000c101924 */
[----:B------:R-:W-:-:S02]  /*3e70*/  ISETP.GT.AND P4, PT, R3, RZ, P2 ;  /* 0x000000ff0300720c */ /* 0x000fc40001784270 */
[C---:B------:R-:W-:Y:S01]  /*3e80*/  ISETP.GT.AND P1, PT, R3.reuse, RZ, P0 ;  /* 0x000000ff0300720c */ /* 0x040fe20000724270 */
[----:B0-----:R-:W-:Y:S01]  /*3e90*/  FMUL R5, R40, R23 ;  /* 0x0000001728057220 */ /* 0x001fe20000400000 */
[C---:B------:R-:W-:Y:S02]  /*3ea0*/  ISETP.GT.AND P2, PT, R3.reuse, 0x8, P2 ;  /* 0x000000080300780c */ /* 0x040fe40001744270 */
[----:B------:R-:W-:Y:S02]  /*3eb0*/  F2FP.TF32.F32.PACK_B R43, R43 ;  /* 0x0000002bff2b723e */ /* 0x000fe400024050ff */
[----:B------:R-:W-:Y:S01]  /*3ec0*/  F2FP.TF32.F32.PACK_B R5, R5 ;  /* 0x00000005ff05723e */ /* 0x000fe200024050ff */
[----:B------:R-:W-:Y:S01]  /*3ed0*/  @P3 STG.E desc[UR36][R8.64+0x64], R39 ;  /* 0x0000642708003986 */ /* 0x000fe2000c101924 */
[----:B------:R-:W-:Y:S01]  /*3ee0*/  ISETP.GT.AND P3, PT, R3, 0x8, P0 ;  /* 0x000000080300780c */ /* 0x000fe20000764270 */
[----:B-1----:R-:W-:Y:S01]  /*3ef0*/  FMUL R11, R46, R23 ;  /* 0x000000172e0b7220 */ /* 0x002fe20000400000 */
[----:B------:R-:W-:Y:S01]  /*3f00*/  ISETP.GT.AND P0, PT, R4, 0x29, PT ;  /* 0x000000290400780c */ /* 0x000fe20003f04270 */
[----:B------:R0:W-:Y:S01]  /*3f10*/  @P4 STG.E desc[UR36][R6.64+0x80], R5 ;  /* 0x0000800506004986 */ /* 0x0001e2000c101924 */
[----:B------:R-:W-:-:S02]  /*3f20*/  F2FP.TF32.F32.PACK_B R45, R45 ;  /* 0x0000002dff2d723e */ /* 0x000fc400024050ff */
[----:B------:R-:W-:Y:S01]  /*3f30*/  F2FP.TF32.F32.PACK_B R11, R11 ;  /* 0x0000000bff0b723e */ /* 0x000fe200024050ff */
[----:B------:R-:W-:Y:S01]  /*3f40*/  @P1 STG.E desc[UR36][R6.64+0x84], R41 ;  /* 0x0000842906001986 */ /* 0x000fe2000c101924 */
[----:B------:R-:W-:Y:S02]  /*3f50*/  ISETP.GT.AND P1, PT, R4, 0x28, PT ;  /* 0x000000280400780c */ /* 0x000fe40003f24270 */
[----:B------:R-:W-:Y:S01]  /*3f60*/  F2FP.TF32.F32.PACK_B R47, R47 ;  /* 0x0000002fff2f723e */ /* 0x000fe200024050ff */
[----:B------:R1:W-:Y:S01]  /*3f70*/  @P2 STG.E desc[UR36][R8.64+0x80], R13 ;  /* 0x0000800d08002986 */ /* 0x0003e2000c101924 */
[C---:B------:R-:W-:Y:S02]  /*3f80*/  ISETP.GT.AND P4, PT, R3.reuse, RZ, P1 ;  /* 0x000000ff0300720c */ /* 0x040fe40000f84270 */
[C---:B------:R-:W-:Y:S01]  /*3f90*/  ISETP.GT.AND P2, PT, R3.reuse, RZ, P0 ;  /* 0x000000ff0300720c */ /* 0x040fe20000744270 */
[----:B0-----:R-:W-:Y:S01]  /*3fa0*/  FMUL R5, R44, R23 ;  /* 0x000000172c057220 */ /* 0x001fe20000400000 */
[----:B------:R-:W-:Y:S01]  /*3fb0*/  ISETP.GT.AND P1, PT, R3, 0x8, P1 ;  /* 0x000000080300780c */ /* 0x000fe20000f24270 */
[----:B------:R-:W-:Y:S01]  /*3fc0*/  @P3 STG.E desc[UR36][R8.64+0x84], R43 ;  /* 0x0000842b08003986 */ /* 0x000fe2000c101924 */
[----:B------:R-:W-:-:S02]  /*3fd0*/  ISETP.GT.AND P3, PT, R4, 0x31, PT ;  /* 0x000000310400780c */ /* 0x000fc40003f64270 */
[----:B------:R-:W-:Y:S02]  /*3fe0*/  F2FP.TF32.F32.PACK_B R5, R5 ;  /* 0x00000005ff05723e */ /* 0x000fe400024050ff */
[----:B------:R-:W-:Y:S01]  /*3ff0*/  ISETP.GT.AND P0, PT, R3, 0x8, P0 ;  /* 0x000000080300780c */ /* 0x000fe20000704270 */
[----:B-1----:R-:W-:Y:S01]  /*4000*/  FMUL R13, R48, R23 ;  /* 0x00000017300d7220 */ /* 0x002fe20000400000 */
[----:B------:R-:W-:Y:S01]  /*4010*/  F2FP.TF32.F32.PACK_B R49, R49 ;  /* 0x00000031ff31723e */ /* 0x000fe200024050ff */
[----:B------:R-:W-:Y:S01]  /*4020*/  @P4 STG.E desc[UR36][R6.64+0xa0], R5 ;  /* 0x0000a00506004986 */ /* 0x000fe2000c101924 */
[----:B------:R-:W-:Y:S02]  /*4030*/  F2FP.TF32.F32.PACK_B R15, R15 ;  /* 0x0000000fff0f723e */ /* 0x000fe400024050ff */
[----:B------:R-:W-:Y:S01]  /*4040*/  F2FP.TF32.F32.PACK_B R13, R13 ;  /* 0x0000000dff0d723e */ /* 0x000fe200024050ff */
[----:B------:R-:W-:Y:S01]  /*4050*/  @P2 STG.E desc[UR36][R6.64+0xa4], R45 ;  /* 0x0000a42d06002986 */ /* 0x000fe2000c101924 */
[----:B------:R-:W-:-:S02]  /*4060*/  ISETP.GT.AND P2, PT, R4, 0x30, PT ;  /* 0x000000300400780c */ /* 0x000fc40003f44270 */
[----:B------:R-:W-:Y:S01]  /*4070*/  F2FP.TF32.F32.PACK_B R51, R51 ;  /* 0x00000033ff33723e */ /* 0x000fe200024050ff */
[----:B------:R0:W-:Y:S01]  /*4080*/  @P1 STG.E desc[UR36][R8.64+0xa0], R11 ;  /* 0x0000a00b08001986 */ /* 0x0001e2000c101924 */
[C---:B------:R-:W-:Y:S02]  /*4090*/  ISETP.GT.AND P4, PT, R3.reuse, RZ, P2 ;  /* 0x000000ff0300720c */ /* 0x040fe40001784270 */
[C---:B------:R-:W-:Y:S01]  /*40a0*/  ISETP.GT.AND P1, PT, R3.reuse, RZ, P3 ;  /* 0x000000ff0300720c */ /* 0x040fe20001f24270 */
[----:B------:R-:W-:Y:S01]  /*40b0*/  @P0 STG.E desc[UR36][R8.64+0xa4], R47 ;  /* 0x0000a42f08000986 */ /* 0x000fe2000c101924 */
[C---:B------:R-:W-:Y:S02]  /*40c0*/  ISETP.GT.AND P2, PT, R3.reuse, 0x8, P2 ;  /* 0x000000080300780c */ /* 0x040fe40001744270 */
[----:B------:R-:W-:Y:S02]  /*40d0*/  ISETP.GT.AND P0, PT, R4, 0x38, PT ;  /* 0x000000380400780c */ /* 0x000fe40003f04270 */
[----:B------:R-:W-:-:S02]  /*40e0*/  ISETP.GT.AND P3, PT, R3, 0x8, P3 ;  /* 0x000000080300780c */ /* 0x000fc40001f64270 */
[----:B------:R-:W-:Y:S01]  /*40f0*/  F2FP.TF32.F32.PACK_B R53, R53 ;  /* 0x00000035ff35723e */ /* 0x000fe200024050ff */
[----:B0-----:R-:W-:Y:S01]  /*4100*/  FMUL R11, R54, R23 ;  /* 0x00000017360b7220 */ /* 0x001fe20000400000 */
[----:B------:R-:W-:Y:S01]  /*4110*/  F2FP.TF32.F32.PACK_B R55, R55 ;  /* 0x00000037ff37723e */ /* 0x000fe200024050ff */
[----:B------:R-:W-:Y:S01]  /*4120*/  @P4 STG.E desc[UR36][R6.64+0xc0], R13 ;  /* 0x0000c00d06004986 */ /* 0x000fe2000c101924 */
[----:B------:R-:W-:Y:S01]  /*4130*/  ISETP.GT.AND P4, PT, R4, 0x39, PT ;  /* 0x000000390400780c */ /* 0x000fe20003f84270 */
[----:B------:R-:W-:Y:S01]  /*4140*/  @P1 IMAD.MOV.U32 R4, RZ, RZ, R6 ;  /* 0x000000ffff041224 */ /* 0x000fe200078e0006 */
[----:B------:R-:W-:Y:S01]  /*4150*/  F2FP.TF32.F32.PACK_B R11, R11 ;  /* 0x0000000bff0b723e */ /* 0x000fe200024050ff */
[----:B------:R-:W-:-:S05]  /*4160*/  @P1 IMAD.MOV.U32 R5, RZ, RZ, R7 ;  /* 0x000000ffff051224 */ /* 0x000fca00078e0007 */
[----:B------:R0:W-:Y:S01]  /*4170*/  @P1 STG.E desc[UR36][R4.64+0xc4], R49 ;  /* 0x0000c43104001986 */ /* 0x0001e2000c101924 */
[C---:B------:R-:W-:Y:S02]  /*4180*/  ISETP.GT.AND P1, PT, R3.reuse, RZ, P0 ;  /* 0x000000ff0300720c */ /* 0x040fe40000724270 */
[----:B------:R-:W-:Y:S01]  /*4190*/  ISETP.GT.AND P0, PT, R3, 0x8, P0 ;  /* 0x000000080300780c */ /* 0x000fe20000704270 */
[----:B0-----:R-:W-:Y:S02]  /*41a0*/  @P2 IMAD.MOV.U32 R4, RZ, RZ, R8 ;  /* 0x000000ffff042224 */ /* 0x001fe400078e0008 */
[----:B------:R-:W-:-:S05]  /*41b0*/  @P2 IMAD.MOV.U32 R5, RZ, RZ, R9 ;  /* 0x000000ffff052224 */ /* 0x000fca00078e0009 */
[----:B------:R0:W-:Y:S01]  /*41c0*/  @P2 STG.E desc[UR36][R4.64+0xc0], R15 ;  /* 0x0000c00f04002986 */ /* 0x0001e2000c101924 */
[C---:B------:R-:W-:Y:S02]  /*41d0*/  ISETP.GT.AND P2, PT, R3.reuse, RZ, P4 ;  /* 0x000000ff0300720c */ /* 0x040fe40002744270 */
[----:B------:R-:W-:Y:S01]  /*41e0*/  ISETP.GT.AND P4, PT, R3, 0x8, P4 ;  /* 0x000000080300780c */ /* 0x000fe20002784270 */
[----:B------:R-:W-:-:S05]  /*41f0*/  FMUL R3, R52, R23 ;  /* 0x0000001734037220 */ /* 0x000fca0000400000 */
[----:B------:R-:W-:Y:S01]  /*4200*/  F2FP.TF32.F32.PACK_B R3, R3 ;  /* 0x00000003ff03723e */ /* 0x000fe200024050ff */
[----:B0-----:R-:W-:Y:S02]  /*4210*/  @P3 IMAD.MOV.U32 R4, RZ, RZ, R8 ;  /* 0x000000ffff043224 */ /* 0x001fe400078e0008 */
[----:B------:R-:W-:-:S05]  /*4220*/  @P3 IMAD.MOV.U32 R5, RZ, RZ, R9 ;  /* 0x000000ffff053224 */ /* 0x000fca00078e0009 */
[----:B------:R0:W-:Y:S02]  /*4230*/  @P3 STG.E desc[UR36][R4.64+0xc4], R51 ;  /* 0x0000c43304003986 */ /* 0x0001e4000c101924 */
[----:B0-----:R-:W-:Y:S02]  /*4240*/  @P1 IMAD.MOV.U32 R4, RZ, RZ, R6 ;  /* 0x000000ffff041224 */ /* 0x001fe400078e0006 */
[----:B------:R-:W-:-:S05]  /*4250*/  @P1 IMAD.MOV.U32 R5, RZ, RZ, R7 ;  /* 0x000000ffff051224 */ /* 0x000fca00078e0007 */
[----:B------:R0:W-:Y:S04]  /*4260*/  @P1 STG.E desc[UR36][R4.64+0xe0], R3 ;  /* 0x0000e00304001986 */ /* 0x0001e8000c101924 */
[----:B------:R1:W-:Y:S01]  /*4270*/  @P2 STG.E desc[UR36][R6.64+0xe4], R53 ;  /* 0x0000e43506002986 */ /* 0x0003e2000c101924 */
[----:B0-----:R-:W-:Y:S02]  /*4280*/  @P0 IMAD.MOV.U32 R4, RZ, RZ, R8 ;  /* 0x000000ffff040224 */ /* 0x001fe400078e0008 */
[----:B------:R-:W-:-:S05]  /*4290*/  @P0 IMAD.MOV.U32 R5, RZ, RZ, R9 ;  /* 0x000000ffff050224 */ /* 0x000fca00078e0009 */
[----:B------:R1:W-:Y:S04]  /*42a0*/  @P0 STG.E desc[UR36][R4.64+0xe0], R11 ;  /* 0x0000e00b04000986 */ /* 0x0003e8000c101924 */
[----:B------:R1:W-:Y:S02]  /*42b0*/  @P4 STG.E desc[UR36][R8.64+0xe4], R55 ;  /* 0x0000e43708004986 */ /* 0x0003e4000c101924 */
.L_x_97:
[----:B------:R-:W-:Y:S05]  /*42c0*/  BSYNC B0 ;  /* 0x0000000000007941 */ /* 0x000fea0003800000 */
.L_x_35:
[----:B------:R-:W-:Y:S01]  /*42d0*/  ULDC UR4, c[0x0][0xc] ;  /* 0x0000030000047ab9 */ /* 0x000fe20000000800 */
[----:B------:R-:W-:Y:S01]  /*42e0*/  ULDC UR5, c[0x0][0x10] ;  /* 0x0000040000057ab9 */ /* 0x000fe20000000800 */
[----:B------:R-:W0:Y:S01]  /*42f0*/  LDC R3, c[0x0][0x14] ;  /* 0x00000500ff037b82 */ /* 0x000e220000000800 */
[----:B------:R-:W-:Y:S01]  /*4300*/  UIMAD.WIDE.U32 UR4, UR4, UR5, URZ ;  /* 0x00000005040472a5 */ /* 0x000fe2000f8e003f */
[----:B------:R-:W-:Y:S02]  /*4310*/  IMAD.MOV.U32 R61, RZ, RZ, -0x1 ;  /* 0xffffffffff3d7424 */ /* 0x000fe400078e00ff */
[----:B--2---:R-:W-:-:S03]  /*4320*/  IMAD.MOV.U32 R57, RZ, RZ, -0x1 ;  /* 0xffffffffff397424 */ /* 0x004fc600078e00ff */
[----:B0-----:R-:W-:-:S04]  /*4330*/  IMAD.WIDE.U32 R16, R3, UR4, R16 ;  /* 0x0000000403107c25 */ /* 0x001fc8000f8e0010 */
[----:B------:R-:W-:Y:S01]  /*4340*/  IMAD R3, R3, UR5, RZ ;  /* 0x0000000503037c24 */ /* 0x000fe2000f8e02ff */
[----:B------:R-:W-:Y:S02]  /*4350*/  ULDC.64 UR4, c[0x0][0x650] ;  /* 0x0001940000047ab9 */ /* 0x000fe40000000a00 */
[----:B------:R-:W-:Y:S01]  /*4360*/  ISETP.GE.U32.AND P0, PT, R16, UR4, PT ;  /* 0x0000000410007c0c */ /* 0x000fe2000bf06070 */
[--C-:B------:R-:W-:Y:S01]  /*4370*/  IMAD.IADD R17, R17, 0x1, R3.reuse ;  /* 0x0000000111117824 */ /* 0x100fe200078e0203 */
[----:B------:R-:W-:-:S04]  /*4380*/  PRMT R3, RZ, 0x7610, R3 ;  /* 0x00007610ff037816 */ /* 0x000fc80000000003 */
[----:B------:R-:W-:-:S13]  /*4390*/  ISETP.GE.U32.AND.EX P0, PT, R17, UR5, PT, P0 ;  /* 0x0000000511007c0c */ /* 0x000fda000bf06100 */
[----:B------:R-:W-:Y:S05]  /*43a0*/  @P0 BRA `(.L_x_98) ;  /* 0x0000000400640947 */ /* 0x000fea0003800000 */
[----:B-1--4-:R-:W0:Y:S01]  /*43b0*/  S2R R12, SR_CTAID.X ;  /* 0x00000000000c7919 */ /* 0x012e220000002500 */
[----:B---3--:R-:W1:Y:S01]  /*43c0*/  LDC.64 R10, c[0x0][0x628] ;  /* 0x00018a00ff0a7b82 */ /* 0x008e620000000a00 */
[----:B------:R-:W-:Y:S01]  /*43d0*/  ULDC UR4, c[0x0][0x150] ;  /* 0x0000540000047ab9 */ /* 0x000fe20000000800 */
[----:B------:R-:W-:Y:S01]  /*43e0*/  IMAD.MOV.U32 R8, RZ, RZ, R16 ;  /* 0x000000ffff087224 */ /* 0x000fe200078e0010 */
[----:B-----5:R-:W2:Y:S01]  /*43f0*/  S2R R24, SR_CTAID.Y ;  /* 0x0000000000187919 */ /* 0x020ea20000002600 */
[----:B------:R-:W-:-:S04]  /*4400*/  IMAD.MOV.U32 R9, RZ, RZ, R17 ;  /* 0x000000ffff097224 */ /* 0x000fc800078e0011 */
[----:B------:R-:W3:Y:S08]  /*4410*/  LDC R21, c[0x0][0x144] ;  /* 0x00005100ff157b82 */ /* 0x000ef00000000800 */
[----:B------:R-:W4:Y:S08]  /*4420*/  LDC R0, c[0x0][0x630] ;  /* 0x00018c00ff007b82 */ /* 0x000f300000000800 */
[----:B------:R-:W2:Y:S01]  /*4430*/  LDC.64 R14, c[0x0][0x620] ;  /* 0x00018800ff0e7b82 */ /* 0x000ea20000000a00 */
[----:B-1----:R-:W-:-:S04]  /*4440*/  ISETP.NE.U32.AND P0, PT, R10, RZ, PT ;  /* 0x000000ff0a00720c */ /* 0x002fc80003f05070 */
[----:B------:R-:W-:Y:S02]  /*4450*/  ISETP.NE.AND.EX P0, PT, R11, RZ, PT, P0 ;  /* 0x000000ff0b00720c */ /* 0x000fe40003f05300 */
[----:B0-----:R-:W-:-:S05]  /*4460*/  I2FP.F32.U32 R3, R12 ;  /* 0x0000000c00037245 */ /* 0x001fca0000201000 */
[----:B------:R-:W-:-:S04]  /*4470*/  FMUL R3, R3, UR4 ;  /* 0x0000000403037c20 */ /* 0x000fc80008400000 */
[----:B------:R0:W1:Y:S02]  /*4480*/  F2I.U32.TRUNC.NTZ R20, R3 ;  /* 0x0000000300147305 */ /* 0x000064000020f000 */
[----:B---34-:R-:W-:Y:S05]  /*4490*/  @!P0 BRA `(.L_x_99) ;  /* 0x0000000000288947 */ /* 0x018fea0003800000 */
[----:B0-----:R-:W0:Y:S02]  /*44a0*/  LDC R3, c[0x0][0x634] ;  /* 0x00018d00ff037b82 */ /* 0x001e240000000800 */
        /* <DEDUP_REMOVED lines=9> */
.L_x_99:
[----:B------:R-:W3:Y:S01]  /*4540*/  LDC.64 R28, c[0x0][0x640] ;  /* 0x00019000ff1c7b82 */ /* 0x000ee20000000a00 */
[-CC-:B------:R-:W-:Y:S01]  /*4550*/  SHF.R.U64 R57, R8, R0.reuse, R9.reuse ;  /* 0x0000000008397219 */ /* 0x180fe20000001209 */
[----:B-1----:R-:W-:Y:S01]  /*4560*/  IMAD.MOV R20, RZ, RZ, -R20 ;  /* 0x000000ffff147224 */ /* 0x002fe200078e0a14 */
[----:B------:R-:W-:Y:S01]  /*4570*/  SHF.R.U32.HI R0, RZ, R0, R9 ;  /* 0x00000000ff007219 */ /* 0x000fe20000011609 */
[----:B------:R-:W-:Y:S01]  /*4580*/  ULDC UR4, c[0x0][0x154] ;  /* 0x0000550000047ab9 */ /* 0x000fe20000000800 */
[----:B0-----:R-:W-:Y:S01]  /*4590*/  IADD3 R3, P0, RZ, -R57, RZ ;  /* 0x80000039ff037210 */ /* 0x001fe20007f1e0ff */
[----:B------:R-:W-:Y:S02]  /*45a0*/  IMAD R21, R21, R20, R12 ;  /* 0x0000001415157224 */ /* 0x000fe400078e020c */
[----:B------:R-:W0:Y:S01]  /*45b0*/  LDC R6, c[0x0][0x618] ;  /* 0x00018600ff067b82 */ /* 0x000e220000000800 */
[----:B------:R-:W-:Y:S02]  /*45c0*/  IMAD.MOV.U32 R7, RZ, RZ, 0x1 ;  /* 0x00000001ff077424 */ /* 0x000fe400078e00ff */
[----:B------:R-:W-:-:S04]  /*45d0*/  IMAD.X R5, RZ, RZ, ~R0, P0 ;  /* 0x000000ffff057224 */ /* 0x000fc800000e0e00 */
[-C--:B--2---:R-:W-:Y:S01]  /*45e0*/  IMAD R0, R5, R14.reuse, RZ ;  /* 0x0000000e05007224 */ /* 0x084fe200078e02ff */
[----:B------:R-:W1:Y:S01]  /*45f0*/  LDC R8, c[0x0][0x608] ;  /* 0x00018200ff087b82 */ /* 0x000e620000000800 */
[----:B------:R-:W-:-:S04]  /*4600*/  IMAD.WIDE.U32 R4, R3, R14, R16 ;  /* 0x0000000e03047225 */ /* 0x000fc800078e0010 */
[----:B------:R-:W-:Y:S01]  /*4610*/  IMAD R3, R3, R15, R0 ;  /* 0x0000000f03037224 */ /* 0x000fe200078e0200 */
[----:B------:R-:W-:Y:S02]  /*4620*/  I2FP.F32.U32 R0, R24 ;  /* 0x0000001800007245 */ /* 0x000fe40000201000 */
[----:B------:R-:W2:Y:S01]  /*4630*/  LDC R26, c[0x0][0x658] ;  /* 0x00019600ff1a7b82 */ /* 0x000ea20000000800 */
[----:B------:R-:W-:Y:S01]  /*4640*/  IMAD.IADD R3, R5, 0x1, R3 ;  /* 0x0000000105037824 */ /* 0x000fe200078e0203 */
[----:B---3--:R-:W-:Y:S01]  /*4650*/  ISETP.NE.U32.AND P0, PT, R28, RZ, PT ;  /* 0x000000ff1c00720c */ /* 0x008fe20003f05070 */
[----:B------:R-:W-:Y:S01]  /*4660*/  FMUL R0, R0, UR4 ;  /* 0x0000000400007c20 */ /* 0x000fe20008400000 */
[----:B------:R-:W-:Y:S02]  /*4670*/  IMAD.MOV.U32 R5, RZ, RZ, -0x1 ;  /* 0xffffffffff057424 */ /* 0x000fe400078e00ff */
[----:B------:R-:W-:Y:S01]  /*4680*/  ISETP.NE.AND.EX P0, PT, R29, RZ, PT, P0 ;  /* 0x000000ff1d00720c */ /* 0x000fe20003f05300 */
[----:B------:R3:W4:Y:S01]  /*4690*/  F2I.U32.TRUNC.NTZ R13, R0 ;  /* 0x00000000000d7305 */ /* 0x000722000020f000 */
[----:B------:R-:W3:Y:S01]  /*46a0*/  LDC R15, c[0x0][0x148] ;  /* 0x00005200ff0f7b82 */ /* 0x000ee20000000800 */
[----:B0-----:R-:W-:-:S02]  /*46b0*/  SHF.R.U64 R12, R4, R6, R3 ;  /* 0x00000006040c7219 */ /* 0x001fc40000001203 */
[----:B------:R-:W-:-:S05]  /*46c0*/  SHF.R.U32.HI R3, RZ, R6, R3 ;  /* 0x00000006ff037219 */ /* 0x000fca0000011603 */
[----:B------:R-:W0:Y:S01]  /*46d0*/  LDC R20, c[0x0][0x600] ;  /* 0x00018000ff147b82 */ /* 0x000e220000000800 */
[-CC-:B-1----:R-:W-:Y:S02]  /*46e0*/  SHF.R.U64 R10, R12, R8.reuse, R3.reuse ;  /* 0x000000080c0a7219 */ /* 0x182fe40000001203 */
[----:B------:R-:W-:-:S05]  /*46f0*/  SHF.R.U32.HI R3, RZ, R8, R3 ;  /* 0x00000008ff037219 */ /* 0x000fca0000011603 */
[----:B------:R-:W1:Y:S01]  /*4700*/  LDC R27, c[0x0][0x648] ;  /* 0x00019200ff1b7b82 */ /* 0x000e620000000800 */
[-C--:B--2---:R-:W-:Y:S02]  /*4710*/  SHF.L.U32 R4, R5, R26.reuse, RZ ;  /* 0x0000001a05047219 */ /* 0x084fe400000006ff */
[-CC-:B------:R-:W-:Y:S02]  /*4720*/  SHF.R.U64 R14, R10, R26.reuse, R3.reuse ;  /* 0x0000001a0a0e7219 */ /* 0x180fe40000001203 */
[----:B------:R-:W-:Y:S02]  /*4730*/  SHF.R.U32.HI R5, RZ, R26, R3 ;  /* 0x0000001aff057219 */ /* 0x000fe40000011603 */
[----:B------:R-:W-:Y:S01]  /*4740*/  LOP3.LUT R25, RZ, R4, RZ, 0x33, !PT ;  /* 0x00000004ff197212 */ /* 0x000fe200078e33ff */
[----:B------:R-:W2:Y:S01]  /*4750*/  LDC R30, c[0x0][0x638] ;  /* 0x00018e00ff1e7b82 */ /* 0x000ea20000000800 */
[----:B------:R-:W-:Y:S01]  /*4760*/  SHF.L.U32 R26, R7, R26, RZ ;  /* 0x0000001a071a7219 */ /* 0x000fe200000006ff */
[----:B------:R-:W-:-:S06]  /*4770*/  IMAD.MOV.U32 R4, RZ, RZ, R14 ;  /* 0x000000ffff047224 */ /* 0x000fcc00078e000e */
[----:B------:R-:W0:Y:S01]  /*4780*/  LDC R31, c[0x0][0x610] ;  /* 0x00018400ff1f7b82 */ /* 0x000e220000000800 */
[----:B----4-:R-:W-:Y:S05]  /*4790*/  @!P0 BRA `(.L_x_100) ;  /* 0x0000000000288947 */ /* 0x010fea0003800000 */
        /* <DEDUP_REMOVED lines=10> */
.L_x_100:
[----:B------:R-:W-:Y:S01]  /*4840*/  ISETP.NE.AND P0, PT, R2, 0x1, PT ;  /* 0x000000010200780c */ /* 0x000fe20003f05270 */
[----:B0-----:R-:W-:Y:S01]  /*4850*/  VIADD R7, R20, 0xffffffff ;  /* 0xffffffff14077836 */ /* 0x001fe20000000000 */
[----:B-1-3--:R-:W-:Y:S01]  /*4860*/  SHF.R.U64 R0, R4, R27, R5 ;  /* 0x0000001b04007219 */ /* 0x00afe20000001205 */
[----:B------:R-:W-:Y:S01]  /*4870*/  IMAD.MOV R13, RZ, RZ, -R13 ;  /* 0x000000ffff0d7224 */ /* 0x000fe200078e0a0d */
[----:B------:R-:W-:Y:S01]  /*4880*/  LOP3.LUT R5, R10, R25, RZ, 0xc0, !PT ;  /* 0x000000190a057212 */ /* 0x000fe200078ec0ff */
[----:B------:R-:W-:Y:S01]  /*4890*/  IMAD.MOV.U32 R4, RZ, RZ, 0x1 ;  /* 0x00000001ff047424 */ /* 0x000fe200078e00ff */
[----:B------:R-:W-:Y:S01]  /*48a0*/  LOP3.LUT R12, R12, R7, RZ, 0xc0, !PT ;  /* 0x000000070c0c7212 */ /* 0x000fe200078ec0ff */
[----:B------:R-:W-:Y:S02]  /*48b0*/  IMAD.MOV R3, RZ, RZ, -R0 ;  /* 0x000000ffff037224 */ /* 0x000fe400078e0a00 */
[----:B------:R-:W-:Y:S02]  /*48c0*/  IMAD R0, R26, R0, R5 ;  /* 0x000000001a007224 */ /* 0x000fe400078e0205 */
[----:B--2---:R-:W-:-:S02]  /*48d0*/  IMAD R3, R3, R30, R14 ;  /* 0x0000001e03037224 */ /* 0x004fc400078e020e */
[----:B------:R-:W-:Y:S02]  /*48e0*/  @P0 IMAD R21, R15, R13, R24 ;  /* 0x0000000d0f150224 */ /* 0x000fe400078e0218 */
[----:B------:R-:W-:Y:S01]  /*48f0*/  IMAD R5, R3, R20, R12 ;  /* 0x0000001403057224 */ /* 0x000fe200078e020c */
[----:B------:R-:W-:Y:S01]  /*4900*/  PRMT R3, R4, 0x7610, R3 ;  /* 0x0000761004037816 */ /* 0x000fe20000000003 */
[----:B------:R-:W-:-:S05]  /*4910*/  IMAD R0, R0, R31, R21 ;  /* 0x0000001f00007224 */ /* 0x000fca00078e0215 */
[----:B------:R-:W-:Y:S02]  /*4920*/  SEL R61, R5, R0, !P0 ;  /* 0x00000000053d7207 */ /* 0x000fe40004000000 */
[----:B------:R-:W-:-:S07]  /*4930*/  SEL R0, R0, R5, !P0 ;  /* 0x0000000500007207 */ /* 0x000fce0004000000 */
.L_x_98:
[----:B------:R-:W-:Y:S01]  /*4940*/  LOP3.LUT P0, RZ, R3, 0xff, RZ, 0xc0, !PT ;  /* 0x000000ff03ff7812 */ /* 0x000fe2000780c0ff */
[----:B------:R-:W-:-:S12]  /*4950*/  IMAD.MOV.U32 R60, RZ, RZ, R0 ;  /* 0x000000ffff3c7224 */ /* 0x000fd800078e0000 */
[----:B------:R-:W-:Y:S05]  /*4960*/  @P0 BRA `(.L_x_101) ;  /* 0xffffffc800380947 */ /* 0x000fea000383ffff */
[----:B------:R-:W-:Y:S05]  /*4970*/  EXIT ;  /* 0x000000000000794d */ /* 0x000fea0003800000 */
.L_x_8:
[----:B0-----:R-:W-:Y:S01]  /*4980*/  ULDC.64 UR4, c[0x0][0x650] ;  /* 0x0001940000047ab9 */ /* 0x001fe20000000a00 */
        /* <DEDUP_REMOVED lines=25> */
.L_x_103:
[----:B------:R-:W0:Y:S01]  /*4b20*/  LDC.64 R28, c[0x0][0x640] ;  /* 0x00019000ff1c7b82 */ /* 0x000e220000000a00 */
[-CC-:B------:R-:W-:Y:S01]  /*4b30*/  SHF.R.U64 R22, R12, R6.reuse, R13.reuse ;  /* 0x000000060c167219 */ /* 0x180fe2000000120d */
[----:B------:R-:W-:Y:S01]  /*4b40*/  IMAD.MOV.U32 R30, RZ, RZ, 0x1 ;  /* 0x00000001ff1e7424 */ /* 0x000fe200078e00ff */
[----:B------:R-:W-:Y:S02]  /*4b50*/  SHF.R.U32.HI R6, RZ, R6, R13 ;  /* 0x00000006ff067219 */ /* 0x000fe4000001160d */
        /* <DEDUP_REMOVED lines=8> */
[----:B------:R-:W-:Y:S01]  /*4be0*/  IMAD.IADD R9, R9, 0x1, R11 ;  /* 0x0000000109097824 */ /* 0x000fe200078e020b */
[----:B0-----:R-:W-:-:S04]  /*4bf0*/  ISETP.NE.U32.AND P0, PT, R28, RZ, PT ;  /* 0x000000ff1c00720c */ /* 0x001fc80003f05070 */
[----:B------:R-:W-:Y:S02]  /*4c00*/  ISETP.NE.AND.EX P0, PT, R29, RZ, PT, P0 ;  /* 0x000000ff1d00720c */ /* 0x000fe40003f05300 */
[----:B------:R-:W0:Y:S01]  /*4c10*/  LDC R20, c[0x0][0x600] ;  /* 0x00018000ff147b82 */ /* 0x000e220000000800 */
[-CC-:B-1----:R-:W-:Y:S01]  /*4c20*/  SHF.R.U64 R14, R8, R10.reuse, R9.reuse ;  /* 0x0000000a080e7219 */ /* 0x182fe20000001209 */
[----:B------:R-:W-:Y:S01]  /*4c30*/  IMAD.MOV.U32 R8, RZ, RZ, -0x1 ;  /* 0xffffffffff087424 */ /* 0x000fe200078e00ff */
[----:B------:R-:W-:-:S05]  /*4c40*/  SHF.R.U32.HI R9, RZ, R10, R9 ;  /* 0x0000000aff097219 */ /* 0x000fca0000011609 */
[----:B------:R-:W1:Y:S01]  /*4c50*/  LDC R24, c[0x0][0x648] ;  /* 0x00019200ff187b82 */ /* 0x000e620000000800 */
[-CC-:B--2---:R-:W-:Y:S02]  /*4c60*/  SHF.R.U64 R23, R14, R12.reuse, R9.reuse ;  /* 0x0000000c0e177219 */ /* 0x184fe40000001209 */
[----:B------:R-:W-:-:S05]  /*4c70*/  SHF.R.U32.HI R6, RZ, R12, R9 ;  /* 0x0000000cff067219 */ /* 0x000fca0000011609 */
[----:B------:R-:W2:Y:S01]  /*4c80*/  LDC R26, c[0x0][0x638] ;  /* 0x00018e00ff1a7b82 */ /* 0x000ea20000000800 */
[-C--:B---3--:R-:W-:Y:S02]  /*4c90*/  SHF.L.U32 R8, R8, R27.reuse, RZ ;  /* 0x0000001b08087219 */ /* 0x088fe400000006ff */
[-CC-:B------:R-:W-:Y:S02]  /*4ca0*/  SHF.R.U64 R25, R23, R27.reuse, R6.reuse ;  /* 0x0000001b17197219 */ /* 0x180fe40000001206 */
[----:B------:R-:W-:Y:S02]  /*4cb0*/  LOP3.LUT R32, RZ, R8, RZ, 0x33, !PT ;  /* 0x00000008ff207212 */ /* 0x000fe400078e33ff */
[----:B------:R-:W-:Y:S01]  /*4cc0*/  SHF.R.U32.HI R9, RZ, R27, R6 ;  /* 0x0000001bff097219 */ /* 0x000fe20000011606 */
[----:B------:R-:W3:Y:S01]  /*4cd0*/  LDC R31, c[0x0][0x610] ;  /* 0x00018400ff1f7b82 */ /* 0x000ee20000000800 */
[----:B------:R-:W-:Y:S01]  /*4ce0*/  IMAD.MOV.U32 R8, RZ, RZ, R25 ;  /* 0x000000ffff087224 */ /* 0x000fe200078e0019 */
[----:B------:R-:W-:Y:S06]  /*4cf0*/  @!P0 BRA `(.L_x_104) ;  /* 0x0000000000288947 */ /* 0x000fec0003800000 */
        /* <DEDUP_REMOVED lines=10> */
.L_x_104:
[----:B------:R-:W-:Y:S02]  /*4da0*/  ISETP.NE.AND P0, PT, R2, 0x1, PT ;  /* 0x000000010200780c */ /* 0x000fe40003f05270 */
[----:B-1----:R-:W-:Y:S01]  /*4db0*/  SHF.R.U64 R6, R8, R24, R9 ;  /* 0x0000001808067219 */ /* 0x002fe20000001209 */
[----:B0-----:R-:W-:Y:S01]  /*4dc0*/  VIADD R9, R20, 0xffffffff ;  /* 0xffffffff14097836 */ /* 0x001fe20000000000 */
[----:B------:R-:W-:Y:S02]  /*4dd0*/  SHF.L.U32 R30, R30, R27, RZ ;  /* 0x0000001b1e1e7219 */ /* 0x000fe400000006ff */
[----:B------:R-:W-:Y:S01]  /*4de0*/  LOP3.LUT R5, R23, R32, RZ, 0xc0, !PT ;  /* 0x0000002017057212 */ /* 0x000fe200078ec0ff */
[----:B------:R-:W-:-:S04]  /*4df0*/  IMAD.MOV R8, RZ, RZ, -R6 ;  /* 0x000000ffff087224 */ /* 0x000fc800078e0a06 */
[----:B------:R-:W-:Y:S01]  /*4e00*/  IMAD R6, R30, R6, R5 ;  /* 0x000000061e067224 */ /* 0x000fe200078e0205 */
[----:B------:R-:W-:Y:S01]  /*4e10*/  LOP3.LUT R5, R14, R9, RZ, 0xc0, !PT ;  /* 0x000000090e057212 */ /* 0x000fe200078ec0ff */
[----:B------:R-:W-:Y:S02]  /*4e20*/  @P0 IMAD R3, R7, R21, R4 ;  /* 0x0000001507030224 */ /* 0x000fe400078e0204 */
[----:B--2---:R-:W-:Y:S02]  /*4e30*/  IMAD R4, R8, R26, R25 ;  /* 0x0000001a08047224 */ /* 0x004fe400078e0219 */
[----:B---3--:R-:W-:Y:S02]  /*4e40*/  IMAD R3, R6, R31, R3 ;  /* 0x0000001f06037224 */ /* 0x008fe400078e0203 */
[----:B------:R-:W-:Y:S02]  /*4e50*/  IMAD R4, R4, R20, R5 ;  /* 0x0000001404047224 */ /* 0x000fe400078e0205 */
[----:B------:R-:W-:-:S02]  /*4e60*/  IMAD.MOV.U32 R8, RZ, RZ, 0x1 ;  /* 0x00000001ff087424 */ /* 0x000fc400078e00ff */
[----:B------:R-:W-:Y:S01]  /*4e70*/  IMAD.MOV.U32 R6, RZ, RZ, R22 ;  /* 0x000000ffff067224 */ /* 0x000fe200078e0016 */
[----:B------:R-:W-:Y:S02]  /*4e80*/  SEL R13, R4, R3, !P0 ;  /* 0x00000003040d7207 */ /* 0x000fe40004000000 */
[----:B------:R-:W-:-:S07]  /*4e90*/  SEL R20, R3, R4, !P0 ;  /* 0x0000000403147207 */ /* 0x000fce0004000000 */
.L_x_102:
[----:B------:R-:W-:-:S08]  /*4ea0*/  NOP ;  /* 0x0000000000007918 */ /* 0x000fd00000000000 */
[----:B------:R-:W0:-:S00]  /*4eb0*/  USETMAXREG.DEALLOC.CTAPOOL 0x28 ;  /* 0x00000028000079c8 */ /* 0x000e0000080e0500 */
[----:B0-----:R-:W-:-:S13]  /*4ec0*/  ISETP.NE.AND P0, PT, R0, RZ, PT ;  /* 0x000000ff0000720c */ /* 0x001fda0003f05270 */
[----:B------:R-:W-:Y:S05]  /*4ed0*/  @P0 EXIT ;  /* 0x000000000000094d */ /* 0x000fea0003800000 */
[----:B------:R-:W-:Y:S01]  /*4ee0*/  LOP3.LUT P0, RZ, R8, 0xff, RZ, 0xc0, !PT ;  /* 0x000000ff08ff7812 */ /* 0x000fe2000780c0ff */
[----:B------:R-:W-:Y:S02]  /*4ef0*/  IMAD.MOV.U32 R0, RZ, RZ, 0x1 ;  /* 0x00000001ff007424 */ /* 0x000fe400078e00ff */
[----:B------:R-:W-:-:S10]  /*4f00*/  IMAD.MOV.U32 R3, RZ, RZ, RZ ;  /* 0x000000ffff037224 */ /* 0x000fd400078e00ff */
[----:B------:R-:W-:Y:S05]  /*4f10*/  @!P0 BRA `(.L_x_105) ;  /* 0x0000000c00408947 */ /* 0x000fea0003800000 */
[----:B------:R-:W0:Y:S01]  /*4f20*/  LDC R0, c[0x0][0x28c] ;  /* 0x0000a300ff007b82 */ /* 0x000e220000000800 */
[----:B------:R-:W-:Y:S01]  /*4f30*/  ULDC UR5, c[0x0][0x658] ;  /* 0x0001960000057ab9 */ /* 0x000fe20000000800 */
[----:B------:R-:W-:Y:S01]  /*4f40*/  UMOV UR7, 0xffffffff ;  /* 0xffffffff00077882 */ /* 0x000fe20000000000 */
[----:B------:R-:W-:Y:S01]  /*4f50*/  ULDC UR6, c[0x0][0xc] ;  /* 0x0000030000067ab9 */ /* 0x000fe20000000800 */
[----:B------:R-:W-:Y:S01]  /*4f60*/  USHF.L.U32 UR8, UR7, UR5, URZ ;  /* 0x0000000507087299 */ /* 0x000fe2000800063f */
[----:B------:R-:W-:Y:S01]  /*4f70*/  BSSY B0, `(.L_x_105) ;  /* 0x00000ca000007945 */ /* 0x000fe20003800000 */
[----:B------:R-:W-:Y:S01]  /*4f80*/  UMOV UR9, 0x1 ;  /* 0x0000000100097882 */ /* 0x000fe20000000000 */
[----:B------:R-:W-:Y:S01]  /*4f90*/  ULDC UR7, c[0x0][0x10] ;  /* 0x0000040000077ab9 */ /* 0x000fe20000000800 */
[----:B------:R-:W1:Y:S01]  /*4fa0*/  S2UR UR10, SR_CgaCtaId ;  /* 0x00000000000a79c3 */ /* 0x000e620000008800 */
[----:B------:R-:W-:Y:S01]  /*4fb0*/  UIMAD.WIDE.U32 UR6, UR6, UR7, URZ ;  /* 0x00000007060672a5 */ /* 0x000fe2000f8e003f */
[----:B------:R-:W-:Y:S01]  /*4fc0*/  IMAD.MOV.U32 R9, RZ, RZ, 0x1 ;  /* 0x00000001ff097424 */ /* 0x000fe200078e00ff */
[----:B------:R-:W-:Y:S01]  /*4fd0*/  USHF.L.U32 UR18, UR9, UR5, URZ ;  /* 0x0000000509127299 */ /* 0x000fe2000800063f */
[----:B------:R-:W-:Y:S01]  /*4fe0*/  LOP3.LUT R8, R19, 0x2, RZ, 0xfc, !PT ;  /* 0x0000000213087812 */ /* 0x000fe200078efcff */
[----:B------:R-:W-:Y:S01]  /*4ff0*/  ULDC UR4, c[0x0][0x600] ;  /* 0x0001800000047ab9 */ /* 0x000fe20000000800 */
[----:B------:R-:W-:Y:S01]  /*5000*/  ULDC UR5, c[0x0][0x14] ;  /* 0x0000050000057ab9 */ /* 0x000fe20000000800 */
[----:B------:R-:W-:-:S02]  /*5010*/  UIADD3 UR4, UR4, -0x1, URZ ;  /* 0xffffffff04047890 */ /* 0x000fc4000fffe03f */
[----:B------:R-:W-:Y:S02]  /*5020*/  UIMAD.WIDE.U32 UR22, UR6, UR5, URZ ;  /* 0x00000005061672a5 */ /* 0x000fe4000f8e003f */
[----:B------:R-:W-:Y:S02]  /*5030*/  UIMAD UR13, UR7, UR5, URZ ;  /* 0x00000005070d72a4 */ /* 0x000fe4000f8e023f */
[----:B------:R-:W-:Y:S02]  /*5040*/  ULOP3.LUT UR17, URZ, UR8, URZ, 0x33, !UPT ;  /* 0x000000083f117292 */ /* 0x000fe4000f8e333f */
[----:B------:R-:W-:Y:S01]  /*5050*/  UIADD3 UR13, UR23, UR13, URZ ;  /* 0x0000000d170d7290 */ /* 0x000fe2000fffe03f */
[----:B0-----:R-:W-:Y:S01]  /*5060*/  VIADD R0, R0, 0x1f ;  /* 0x0000001f00007836 */ /* 0x001fe20000000000 */
[----:B------:R-:W-:-:S04]  /*5070*/  ULDC.64 UR24, c[0x0][0x198] ;  /* 0x0000660000187ab9 */ /* 0x000fc80000000a00 */
[----:B------:R-:W-:Y:S01]  /*5080*/  SHF.R.S32.HI R3, RZ, 0x1f, R0 ;  /* 0x0000001fff037819 */ /* 0x000fe20000011400 */
[----:B-1----:R-:W-:-:S03]  /*5090*/  IMAD.U32 R11, RZ, RZ, UR10 ;  /* 0x0000000aff0b7e24 */ /* 0x002fc6000f8e00ff */
[----:B------:R-:W-:Y:S01]  /*50a0*/  LEA.HI R3, R3, R0, RZ, 0x5 ;  /* 0x0000000003037211 */ /* 0x000fe200078f28ff */
[----:B------:R-:W-:-:S03]  /*50b0*/  IMAD.MOV.U32 R0, RZ, RZ, 0x1 ;  /* 0x00000001ff007424 */ /* 0x000fc600078e00ff */
[----:B------:R-:W-:Y:S01]  /*50c0*/  SHF.R.S32.HI R10, RZ, 0x5, R3 ;  /* 0x00000005ff0a7819 */ /* 0x000fe20000011403 */
[----:B------:R-:W-:-:S04]  /*50d0*/  IMAD.MOV.U32 R3, RZ, RZ, RZ ;  /* 0x000000ffff037224 */ /* 0x000fc800078e00ff */
[----:B------:R-:W-:-:S07]  /*50e0*/  VIADD R12, R10, 0x1 ;  /* 0x000000010a0c7836 */ /* 0x000fce0000000000 */
.L_x_116:
[----:B------:R-:W-:-:S03]  /*50f0*/  UMOV UR5, 0xffffffff ;  /* 0xffffffff00057882 */ /* 0x000fc60000000000 */
[----:B------:R-:W-:Y:S05]  /*5100*/  BRA.DIV UR5, `(.L_x_106) ;  /* 0x0000001205607947 */ /* 0x000fea000b800000 */
[----:B------:R-:W-:-:S13]  /*5110*/  ELECT P6, URZ, PT ;  /* 0x00000000003f782f */ /* 0x000fda00038c0000 */
.L_x_132:
[----:B------:R-:W0:Y:S01]  /*5120*/  LDC R4, c[0x0][0x28c] ;  /* 0x0000a300ff047b82 */ /* 0x000e220000000800 */
[----:B------:R-:W-:Y:S01]  /*5130*/  BSSY B1, `(.L_x_107) ;  /* 0x000003b000017945 */ /* 0x000fe20003800000 */
[----:B0-----:R-:W-:-:S13]  /*5140*/  ISETP.LT.OR P6, PT, R4, 0x1, !P6 ;  /* 0x000000010400780c */ /* 0x001fda00077c1670 */
[----:B------:R-:W-:Y:S05]  /*5150*/  @P6 BRA `(.L_x_108) ;  /* 0x0000000000e06947 */ /* 0x000fea0003800000 */
[----:B------:R-:W-:Y:S02]  /*5160*/  IMAD R20, R20, 0x2, R11 ;  /* 0x0000000214147824 */ /* 0x000fe400078e020b */
[----:B------:R-:W-:Y:S02]  /*5170*/  IMAD.SHL.U32 R21, R13, 0x40, RZ ;  /* 0x000000400d157824 */ /* 0x000fe400078e00ff */
[----:B------:R-:W-:Y:S02]  /*5180*/  IMAD.MOV.U32 R22, RZ, RZ, RZ ;  /* 0x000000ffff167224 */ /* 0x000fe400078e00ff */
[----:B------:R-:W-:Y:S02]  /*5190*/  IMAD.MOV.U32 R4, RZ, RZ, R12 ;  /* 0x000000ffff047224 */ /* 0x000fe400078e000c */
[----:B------:R-:W-:Y:S02]  /*51a0*/  IMAD.MOV.U32 R5, RZ, RZ, R0 ;  /* 0x000000ffff057224 */ /* 0x000fe400078e0000 */
[----:B------:R-:W-:-:S02]  /*51b0*/  IMAD.MOV.U32 R14, RZ, RZ, R3 ;  /* 0x000000ffff0e7224 */ /* 0x000fc400078e0003 */
[----:B------:R-:W-:-:S07]  /*51c0*/  IMAD.SHL.U32 R15, R20, 0x40, RZ ;  /* 0x00000040140f7824 */ /* 0x000fce00078e00ff */
.L_x_111:
[----:B------:R-:W0:Y:S01]  /*51d0*/  S2UR UR5, SR_CgaCtaId ;  /* 0x00000000000579c3 */ /* 0x000e220000008800 */
[----:B------:R-:W-:Y:S02]  /*51e0*/  MOV R20, 0x400 ;  /* 0x0000040000147802 */ /* 0x000fe40000000f00 */
[----:B------:R-:W-:Y:S02]  /*51f0*/  SHF.L.U32 R7, R5, 0x1f, RZ ;  /* 0x0000001f05077819 */ /* 0x000fe400000006ff */
[----:B------:R-:W-:-:S13]  /*5200*/  LOP3.LUT P1, RZ, R18, 0x7f, RZ, 0xc0, !PT ;  /* 0x0000007f12ff7812 */ /* 0x000fda000782c0ff */
[----:B------:R-:W1:Y:S01]  /*5210*/  @!P1 LDC R13, c[0x0][0x500] ;  /* 0x00014000ff0d9b82 */ /* 0x000e620000000800 */
[----:B0-----:R-:W-:-:S05]  /*5220*/  IMAD.U32 R11, RZ, RZ, UR5 ;  /* 0x00000005ff0b7e24 */ /* 0x001fca000f8e00ff */
[----:B------:R-:W-:-:S05]  /*5230*/  LEA R23, R11, R20, 0x18 ;  /* 0x000000140b177211 */ /* 0x000fca00078ec0ff */
[----:B------:R-:W-:-:S04]  /*5240*/  IMAD R20, R14, 0x8, R23 ;  /* 0x000000080e147824 */ /* 0x000fc800078e0217 */
[----:B------:R-:W0:Y:S02]  /*5250*/  SYNCS.PHASECHK.TRANS64.TRYWAIT P0, [R20+URZ+0x48], R7 ;  /* 0x00004807140075a7 */ /* 0x000e24000800017f */
[----:B01----:R-:W-:Y:S05]  /*5260*/  @!P0 BRA `(.L_x_109) ;  /* 0x0000001000288947 */ /* 0x003fea0003800000 */
.L_x_133:
[----:B0-----:R-:W-:Y:S01]  /*5270*/  PRMT R7, R8, 0x9910, RZ ;  /* 0x0000991008077816 */ /* 0x001fe200000000ff */
[----:B------:R0:W-:Y:S03]  /*5280*/  @!P1 SYNCS.ARRIVE.TRANS64 RZ, [R20+URZ], R13 ;  /* 0x0000000d14ff99a7 */ /* 0x0001e6000800003f */
[----:B------:R-:W-:-:S13]  /*5290*/  ISETP.NE.AND P0, PT, R7, 0x2, PT ;  /* 0x000000020700780c */ /* 0x000fda0003f05270 */
[----:B0-----:R-:W-:Y:S05]  /*52a0*/  @P0 BRA `(.L_x_110) ;  /* 0x0000000000040947 */ /* 0x001fea0003800000 */
[----:B------:R-:W-:Y:S01]  /*52b0*/  BPT.TRAP 0x1 ;  /* 0x000000040000795c */ /* 0x000fe20000300000 */
.L_x_110:
[----:B------:R-:W-:Y:S01]  /*52c0*/  IMAD R7, R14, 0x2, R11 ;  /* 0x000000020e077824 */ /* 0x000fe200078e020b */
[----:B------:R-:W-:Y:S01]  /*52d0*/  R2UR UR9, R20 ;  /* 0x00000000140972ca */ /* 0x000fe200000e0000 */
[----:B------:R-:W-:Y:S01]  /*52e0*/  VIADD R4, R4, 0xffffffff ;  /* 0xffffffff04047836 */ /* 0x000fe20000000000 */
[----:B------:R-:W-:Y:S01]  /*52f0*/  UIADD3 UR6, UP0, UR24, 0xf0, URZ ;  /* 0x000000f018067890 */ /* 0x000fe2000ff1e03f */
[----:B------:R-:W-:Y:S01]  /*5300*/  IMAD.SHL.U32 R7, R7, 0x800, RZ ;  /* 0x0000080007077824 */ /* 0x000fe200078e00ff */
[----:B------:R-:W-:Y:S01]  /*5310*/  R2UR UR11, R15 ;  /* 0x000000000f0b72ca */ /* 0x000fe200000e0000 */
[----:B------:R-:W-:Y:S01]  /*5320*/  UIADD3 UR26, UP1, UR24, 0x1f0, URZ ;  /* 0x000001f0181a7890 */ /* 0x000fe2000ff3e03f */
[----:B------:R-:W-:Y:S01]  /*5330*/  R2UR UR10, R22 ;  /* 0x00000000160a72ca */ /* 0x000fe200000e0000 */
[--C-:B------:R-:W-:Y:S01]  /*5340*/  IMAD R7, R7, 0x4, R23.reuse ;  /* 0x0000000407077824 */ /* 0x100fe200078e0217 */
[----:B------:R-:W-:Y:S01]  /*5350*/  R2UR UR12, R6 ;  /* 0x00000000060c72ca */ /* 0x000fe200000e0000 */
[C---:B------:R-:W-:Y:S01]  /*5360*/  IMAD R23, R14.reuse, 0x2000, R23 ;  /* 0x000020000e177824 */ /* 0x040fe200078e0217 */
[----:B------:R-:W-:Y:S01]  /*5370*/  R2UR UR19, R21 ;  /* 0x00000000151372ca */ /* 0x000fe200000e0000 */
[----:B------:R-:W-:Y:S01]  /*5380*/  UIADD3.X UR7, URZ, UR25, URZ, UP0, !UPT ;  /* 0x000000193f077290 */ /* 0x000fe200087fe43f */
[----:B------:R-:W-:Y:S01]  /*5390*/  R2UR UR5, R7 ;  /* 0x00000000070572ca */ /* 0x000fe200000e0000 */
[----:B------:R-:W-:Y:S01]  /*53a0*/  VIADD R14, R14, 0x1 ;  /* 0x000000010e0e7836 */ /* 0x000fe20000000000 */
[----:B------:R-:W-:Y:S01]  /*53b0*/  R2UR UR8, R23 ;  /* 0x00000000170872ca */ /* 0x000fe200000e0000 */
[----:B------:R-:W-:Y:S01]  /*53c0*/  UIADD3.X UR27, URZ, UR25, URZ, UP1, !UPT ;  /* 0x000000193f1b7290 */ /* 0x000fe20008ffe43f */
[----:B------:R-:W-:Y:S01]  /*53d0*/  ISETP.GT.AND P1, PT, R4, 0x1, PT ;  /* 0x000000010400780c */ /* 0x000fe20003f24270 */
[----:B------:R-:W-:Y:S01]  /*53e0*/  UMOV UR20, 0x30000 ;  /* 0x0003000000147882 */ /* 0x000fe20000000000 */
[----:B------:R-:W-:Y:S01]  /*53f0*/  UMOV UR14, 0x0 ;  /* 0x00000000000e7882 */ /* 0x000fe20000000000 */
[----:B------:R-:W-:Y:S01]  /*5400*/  UMOV UR15, 0x10000000 ;  /* 0x10000000000f7882 */ /* 0x000fe20000000000 */
[----:B------:R-:W-:Y:S01]  /*5410*/  ISETP.NE.AND P0, PT, R14, 0x9, PT ;  /* 0x000000090e00780c */ /* 0x000fe20003f05270 */
[----:B------:R-:W-:-:S03]  /*5420*/  VIADD R22, R22, 0x20 ;  /* 0x0000002016167836 */ /* 0x000fc60000000000 */
[----:B------:R-:W-:Y:S01]  /*5430*/  SEL R20, RZ, 0x1, P0 ;  /* 0x00000001ff147807 */ /* 0x000fe20000000000 */
[----:B------:R-:W-:Y:S01]  /*5440*/  UIADD3 UR5, UR5, 0x180, URZ ;  /* 0x0000018005057890 */ /* 0x000fe2000fffe03f */
[----:B------:R-:W-:Y:S01]  /*5450*/  SEL R14, R14, RZ, P0 ;  /* 0x000000ff0e0e7207 */ /* 0x000fe20000000000 */
[----:B------:R-:W-:Y:S01]  /*5460*/  UIADD3 UR16, UR8, 0x24180, URZ ;  /* 0x0002418008107890 */ /* 0x000fe2000fffe03f */
[----:B------:R-:W-:-:S04]  /*5470*/  LOP3.LUT R5, R5, R20, RZ, 0x3c, !PT ;  /* 0x0000001405057212 */ /* 0x000fc800078e3cff */
[----:B------:R-:W-:Y:S02]  /*5480*/  UMOV UR8, UR5 ;  /* 0x0000000500087c82 */ /* 0x000fe40008000000 */
[----:B------:R0:W-:Y:S02]  /*5490*/  UTMALDG.3D.MULTICAST [UR8], [UR6], UR20, desc[UR14] ;  /* 0x00000e08060073b4 */ /* 0x0001e40008011814 */
[----:B0-----:R-:W-:Y:S01]  /*54a0*/  UMOV UR8, UR16 ;  /* 0x0000001000087c82 */ /* 0x001fe20008000000 */
[----:B------:R-:W-:Y:S02]  /*54b0*/  UMOV UR11, UR19 ;  /* 0x00000013000b7c82 */ /* 0x000fe40008000000 */
[----:B------:R0:W-:Y:S02]  /*54c0*/  UTMALDG.3D [UR8], [UR26], desc[UR14] ;  /* 0x00000e081a0075b4 */ /* 0x0001e40008011000 */
[----:B0-----:R-:W-:Y:S05]  /*54d0*/  @P1 BRA `(.L_x_111) ;  /* 0xfffffffc003c1947 */ /* 0x001fea000383ffff */
.L_x_108:
[----:B------:R-:W-:Y:S05]  /*54e0*/  BSYNC B1 ;  /* 0x0000000000017941 */ /* 0x000fea0003800000 */
.L_x_107:
[----:B------:R-:W-:Y:S01]  /*54f0*/  LOP3.LUT P1, RZ, R9, 0xff, RZ, 0xc0, !PT ;  /* 0x000000ff09ff7812 */ /* 0x000fe2000782c0ff */
[C---:B------:R-:W-:Y:S01]  /*5500*/  IMAD.IADD R6, R10.reuse, 0x1, R3 ;  /* 0x000000010a067824 */ /* 0x040fe200078e0203 */
[----:B------:R-:W-:Y:S01]  /*5510*/  ULDC.64 UR6, c[0x0][0x650] ;  /* 0x0001940000067ab9 */ /* 0x000fe20000000a00 */
[----:B------:R-:W-:Y:S01]  /*5520*/  ISETP.GE.U32.AND P2, PT, R10, 0x9, PT ;  /* 0x000000090a00780c */ /* 0x000fe20003f46070 */
[----:B------:R-:W-:Y:S01]  /*5530*/  BSSY B1, `(.L_x_112) ;  /* 0x000006b000017945 */ /* 0x000fe20003800000 */
[----:B------:R-:W-:Y:S01]  /*5540*/  IMAD.MOV.U32 R20, RZ, RZ, -0x1 ;  /* 0xffffffffff147424 */ /* 0x000fe200078e00ff */
[----:B------:R-:W-:Y:S01]  /*5550*/  ISETP.GT.U32.AND P0, PT, R6, 0x8, PT ;  /* 0x000000080600780c */ /* 0x000fe20003f04070 */
[----:B------:R-:W-:Y:S01]  /*5560*/  IMAD.MOV.U32 R13, RZ, RZ, -0x1 ;  /* 0xffffffffff0d7424 */ /* 0x000fe200078e00ff */
[----:B------:R-:W-:Y:S02]  /*5570*/  PRMT R9, RZ, 0x7610, R9 ;  /* 0x00007610ff097816 */ /* 0x000fe40000000009 */
[----:B------:R-:W-:-:S03]  /*5580*/  ISETP.LT.U32.AND P0, PT, R10, 0x9, P0 ;  /* 0x000000090a00780c */ /* 0x000fc60000701070 */
[----:B------:R-:W0:Y:S01]  /*5590*/  @P1 S2R R11, SR_CgaCtaId ;  /* 0x00000000000b1919 */ /* 0x000e220000008800 */
[----:B------:R-:W-:-:S04]  /*55a0*/  @P1 MOV R4, 0x400 ;  /* 0x0000040000041802 */ /* 0x000fc80000000f00 */
[----:B0-----:R-:W-:Y:S01]  /*55b0*/  @P1 LEA R3, R11, R4, 0x18 ;  /* 0x000000040b031211 */ /* 0x001fe200078ec0ff */
[----:B------:R-:W-:-:S03]  /*55c0*/  IMAD.WIDE.U32 R4, R6, 0x38e38e39, RZ ;  /* 0x38e38e3906047825 */ /* 0x000fc600078e00ff */
[----:B------:R0:W-:Y:S01]  /*55d0*/  @P1 SYNCS.ARRIVE.TRANS64.A1T0 RZ, [R3+URZ+0xa8], RZ ;  /* 0x0000a8ff03ff19a7 */ /* 0x0001e2000810003f */
[----:B------:R-:W-:Y:S02]  /*55e0*/  IADD3 R16, P1, R16, UR22, RZ ;  /* 0x0000001610107c10 */ /* 0x000fe4000ff3e0ff */
[----:B------:R-:W-:Y:S02]  /*55f0*/  SHF.R.U32.HI R5, RZ, 0x1, R5 ;  /* 0x00000001ff057819 */ /* 0x000fe40000011605 */
[----:B------:R-:W-:Y:S02]  /*5600*/  IADD3.X R17, R17, UR13, RZ, P1, !PT ;  /* 0x0000000d11117c10 */ /* 0x000fe40008ffe4ff */
[----:B------:R-:W-:Y:S02]  /*5610*/  PRMT R4, RZ, 0x7610, R4 ;  /* 0x00007610ff047816 */ /* 0x000fe40000000004 */
[----:B0-----:R-:W-:Y:S02]  /*5620*/  SEL R3, RZ, 0x1, !P0 ;  /* 0x00000001ff037807 */ /* 0x001fe40004000000 */
[----:B------:R-:W-:-:S02]  /*5630*/  ISETP.GE.U32.AND P0, PT, R16, UR6, PT ;  /* 0x0000000610007c0c */ /* 0x000fc4000bf06070 */
[----:B------:R-:W-:Y:S01]  /*5640*/  LOP3.LUT R0, R0, R3, RZ, 0x3c, !PT ;  /* 0x0000000300007212 */ /* 0x000fe200078e3cff */
[----:B------:R-:W-:Y:S01]  /*5650*/  IMAD R3, R5, -0x9, R6 ;  /* 0xfffffff705037824 */ /* 0x000fe200078e0206 */
[----:B------:R-:W-:Y:S01]  /*5660*/  ISETP.GE.U32.AND.EX P0, PT, R17, UR7, PT, P0 ;  /* 0x0000000711007c0c */ /* 0x000fe2000bf06100 */
[----:B------:R-:W-:Y:S01]  /*5670*/  IMAD.MOV.U32 R6, RZ, RZ, -0x1 ;  /* 0xffffffffff067424 */ /* 0x000fe200078e00ff */
[----:B------:R-:W-:-:S11]  /*5680*/  @P2 LOP3.LUT R0, R0, 0x1, R5, 0x78, !PT ;  /* 0x0000000100002812 */ /* 0x000fd600078e7805 */
[----:B------:R-:W-:Y:S05]  /*5690*/  @P0 BRA `(.L_x_113) ;  /* 0x0000000400500947 */ /* 0x000fea0003800000 */
[----:B------:R-:W0:Y:S01]  /*56a0*/  S2R R15, SR_CTAID.X ;  /* 0x00000000000f7919 */ /* 0x000e220000002500 */
[----:B------:R-:W-:Y:S01]  /*56b0*/  ULDC.64 UR6, c[0x0][0x628] ;  /* 0x00018a0000067ab9 */ /* 0x000fe20000000a00 */
[----:B------:R-:W1:Y:S01]  /*56c0*/  LDC R20, c[0x0][0x144] ;  /* 0x00005100ff147b82 */ /* 0x000e620000000800 */
[----:B------:R-:W-:Y:S01]  /*56d0*/  ISETP.NE.U32.AND P0, PT, RZ, UR6, PT ;  /* 0x00000006ff007c0c */ /* 0x000fe2000bf05070 */
[----:B------:R-:W2:Y:S01]  /*56e0*/  S2R R13, SR_CTAID.Y ;  /* 0x00000000000d7919 */ /* 0x000ea20000002600 */
[----:B------:R-:W-:Y:S01]  /*56f0*/  ULDC UR8, c[0x0][0x630] ;  /* 0x00018c0000087ab9 */ /* 0x000fe20000000800 */
[----:B------:R-:W-:Y:S01]  /*5700*/  ULDC UR9, c[0x0][0x150] ;  /* 0x0000540000097ab9 */ /* 0x000fe20000000800 */
[----:B------:R-:W-:Y:S01]  /*5710*/  ISETP.NE.AND.EX P0, PT, RZ, UR7, PT, P0 ;  /* 0x00000007ff007c0c */ /* 0x000fe2000bf05300 */
[----:B------:R-:W-:Y:S02]  /*5720*/  IMAD.MOV.U32 R4, RZ, RZ, R16 ;  /* 0x000000ffff047224 */ /* 0x000fe400078e0010 */
[----:B------:R-:W-:Y:S01]  /*5730*/  IMAD.MOV.U32 R5, RZ, RZ, R17 ;  /* 0x000000ffff057224 */ /* 0x000fe200078e0011 */
[----:B0-----:R-:W-:-:S09]  /*5740*/  I2FP.F32.U32 R22, R15 ;  /* 0x0000000f00167245 */ /* 0x001fd20000201000 */
[----:B------:R-:W-:Y:S05]  /*5750*/  @!P0 BRA `(.L_x_114) ;  /* 0x0000000000288947 */ /* 0x000fea0003800000 */
[----:B------:R-:W-:Y:S02]  /*5760*/  ULDC UR5, c[0x0][0x634] ;  /* 0x00018d0000057ab9 */ /* 0x000fe40000000800 */
[----:B------:R-:W-:-:S05]  /*5770*/  IADD3 R5, P0, R16, UR5, RZ ;  /* 0x0000000510057c10 */ /* 0x000fca000ff1e0ff */
[----:B------:R-:W-:-:S04]  /*5780*/  IMAD.X R21, RZ, RZ, R17, P0 ;  /* 0x000000ffff157224 */ /* 0x000fc800000e0611 */
[----:B------:R-:W-:-:S04]  /*5790*/  IMAD.WIDE.U32 R6, R21, UR6, RZ ;  /* 0x0000000615067c25 */ /* 0x000fc8000f8e00ff */
[----:B------:R-:W-:-:S04]  /*57a0*/  IMAD.WIDE.U32 R6, P0, R5, UR7, R6 ;  /* 0x0000000705067c25 */ /* 0x000fc8000f800006 */
[----:B------:R-:W-:-:S04]  /*57b0*/  IMAD.WIDE.U32 R4, R5, UR6, RZ ;  /* 0x0000000605047c25 */ /* 0x000fc8000f8e00ff */
[----:B------:R-:W-:Y:S01]  /*57c0*/  IMAD.MOV.U32 R4, RZ, RZ, R7 ;  /* 0x000000ffff047224 */ /* 0x000fe200078e0007 */
[----:B------:R-:W-:Y:S01]  /*57d0*/  IADD3 RZ, P1, R5, R6, RZ ;  /* 0x0000000605ff7210 */ /* 0x000fe20007f3e0ff */
[----:B------:R-:W-:-:S04]  /*57e0*/  IMAD.X R5, RZ, RZ, RZ, P0 ;  /* 0x000000ffff057224 */ /* 0x000fc800000e06ff */
[----:B------:R-:W-:-:S08]  /*57f0*/  IMAD.WIDE.U32.X R4, R21, UR7, R4, P1 ;  /* 0x0000000715047c25 */ /* 0x000fd000088e0404 */
.L_x_114:
[----:B------:R-:W-:Y:S01]  /*5800*/  FMUL R22, R22, UR9 ;  /* 0x0000000916167c20 */ /* 0x000fe20008400000 */
[--C-:B------:R-:W-:Y:S01]  /*5810*/  SHF.R.U64 R14, R4, UR8, R5.reuse ;  /* 0x00000008040e7c19 */ /* 0x100fe20008001205 */
[----:B------:R-:W-:Y:S01]  /*5820*/  ULDC.64 UR6, c[0x0][0x620] ;  /* 0x0001880000067ab9 */ /* 0x000fe20000000a00 */
[----:B------:R-:W-:Y:S01]  /*5830*/  SHF.R.U32.HI R4, RZ, UR8, R5 ;  /* 0x00000008ff047c19 */ /* 0x000fe20008011605 */
[----:B------:R-:W-:Y:S01]  /*5840*/  ULDC.64 UR8, c[0x0][0x640] ;  /* 0x0001900000087ab9 */ /* 0x000fe20000000a00 */
[----:B------:R-:W-:Y:S01]  /*5850*/  IADD3 R5, P0, RZ, -R14, RZ ;  /* 0x8000000eff057210 */ /* 0x000fe20007f1e0ff */
[----:B------:R-:W0:Y:S01]  /*5860*/  F2I.U32.TRUNC.NTZ R22, R22 ;  /* 0x0000001600167305 */ /* 0x000e22000020f000 */
[----:B------:R-:W-:-:S03]  /*5870*/  ULDC UR5, c[0x0][0x618] ;  /* 0x0001860000057ab9 */ /* 0x000fc60000000800 */
[----:B------:R-:W-:Y:S01]  /*5880*/  IMAD.X R4, RZ, RZ, ~R4, P0 ;  /* 0x000000ffff047224 */ /* 0x000fe200000e0e04 */
[----:B------:R-:W-:-:S03]  /*5890*/  ISETP.NE.U32.AND P0, PT, RZ, UR8, PT ;  /* 0x00000008ff007c0c */ /* 0x000fc6000bf05070 */
[----:B------:R-:W-:Y:S01]  /*58a0*/  IMAD R4, R4, UR6, RZ ;  /* 0x0000000604047c24 */ /* 0x000fe2000f8e02ff */
[----:B------:R-:W-:-:S03]  /*58b0*/  ISETP.NE.AND.EX P0, PT, RZ, UR9, PT, P0 ;  /* 0x00000009ff007c0c */ /* 0x000fc6000bf05300 */
[C---:B------:R-:W-:Y:S02]  /*58c0*/  IMAD R7, R5.reuse, UR7, R4 ;  /* 0x0000000705077c24 */ /* 0x040fe4000f8e0204 */
[----:B------:R-:W-:Y:S01]  /*58d0*/  IMAD.WIDE.U32 R4, R5, UR6, R16 ;  /* 0x0000000605047c25 */ /* 0x000fe2000f8e0010 */
[----:B------:R-:W-:-:S03]  /*58e0*/  ULDC UR6, c[0x0][0x154] ;  /* 0x0000550000067ab9 */ /* 0x000fc60000000800 */
[----:B0-----:R-:W-:Y:S02]  /*58f0*/  IMAD.MOV R6, RZ, RZ, -R22 ;  /* 0x000000ffff067224 */ /* 0x001fe400078e0a16 */
[----:B------:R-:W-:Y:S02]  /*5900*/  IMAD.IADD R5, R5, 0x1, R7 ;  /* 0x0000000105057824 */ /* 0x000fe400078e0207 */
[----:B-1----:R-:W-:Y:S01]  /*5910*/  IMAD R15, R20, R6, R15 ;  /* 0x00000006140f7224 */ /* 0x002fe200078e020f */
[----:B--2---:R-:W-:Y:S01]  /*5920*/  I2FP.F32.U32 R6, R13 ;  /* 0x0000000d00067245 */ /* 0x004fe20000201000 */
[----:B------:R-:W0:Y:S01]  /*5930*/  LDC R20, c[0x0][0x148] ;  /* 0x00005200ff147b82 */ /* 0x000e220000000800 */
[--C-:B------:R-:W-:Y:S02]  /*5940*/  SHF.R.U64 R21, R4, UR5, R5.reuse ;  /* 0x0000000504157c19 */ /* 0x100fe40008001205 */
[----:B------:R-:W-:Y:S01]  /*5950*/  SHF.R.U32.HI R4, RZ, UR5, R5 ;  /* 0x00000005ff047c19 */ /* 0x000fe20008011605 */
[----:B------:R-:W-:Y:S01]  /*5960*/  FMUL R6, R6, UR6 ;  /* 0x0000000606067c20 */ /* 0x000fe20008400000 */
[----:B------:R-:W-:-:S02]  /*5970*/  ULDC UR5, c[0x0][0x608] ;  /* 0x0001820000057ab9 */ /* 0x000fc40000000800 */
[--C-:B------:R-:W-:Y:S01]  /*5980*/  SHF.R.U64 R23, R21, UR5, R4.reuse ;  /* 0x0000000515177c19 */ /* 0x100fe20008001204 */
[----:B------:R1:W2:Y:S01]  /*5990*/  F2I.U32.TRUNC.NTZ R24, R6 ;  /* 0x0000000600187305 */ /* 0x0002a2000020f000 */
[----:B------:R-:W-:Y:S01]  /*59a0*/  SHF.R.U32.HI R4, RZ, UR5, R4 ;  /* 0x00000005ff047c19 */ /* 0x000fe20008011604 */
[----:B------:R-:W-:-:S03]  /*59b0*/  ULDC UR5, c[0x0][0x658] ;  /* 0x0001960000057ab9 */ /* 0x000fc60000000800 */
[--C-:B------:R-:W-:Y:S02]  /*59c0*/  SHF.R.U64 R22, R23, UR5, R4.reuse ;  /* 0x0000000517167c19 */ /* 0x100fe40008001204 */
[----:B------:R-:W-:-:S03]  /*59d0*/  SHF.R.U32.HI R25, RZ, UR5, R4 ;  /* 0x00000005ff197c19 */ /* 0x000fc60008011604 */
[----:B------:R-:W-:Y:S02]  /*59e0*/  IMAD.MOV.U32 R4, RZ, RZ, R22 ;  /* 0x000000ffff047224 */ /* 0x000fe400078e0016 */
[----:B------:R-:W-:Y:S01]  /*59f0*/  IMAD.MOV.U32 R5, RZ, RZ, R25 ;  /* 0x000000ffff057224 */ /* 0x000fe200078e0019 */
[----:B-1----:R-:W-:Y:S06]  /*5a00*/  @!P0 BRA `(.L_x_115) ;  /* 0x0000000000288947 */ /* 0x002fec0003800000 */
        /* <DEDUP_REMOVED lines=10> */
.L_x_115:
[----:B------:R-:W-:Y:S01]  /*5ab0*/  ISETP.NE.AND P0, PT, R2, 0x1, PT ;  /* 0x000000010200780c */ /* 0x000fe20003f05270 */
[----:B------:R-:W-:Y:S01]  /*5ac0*/  ULDC UR5, c[0x0][0x648] ;  /* 0x0001920000057ab9 */ /* 0x000fe20000000800 */
[----:B------:R-:W-:Y:S01]  /*5ad0*/  LOP3.LUT R23, R23, UR17, RZ, 0xc0, !PT ;  /* 0x0000001117177c12 */ /* 0x000fe2000f8ec0ff */
[----:B--2---:R-:W-:Y:S01]  /*5ae0*/  IMAD.MOV R24, RZ, RZ, -R24 ;  /* 0x000000ffff187224 */ /* 0x004fe200078e0a18 */
[----:B------:R-:W-:Y:S01]  /*5af0*/  SHF.R.U64 R4, R4, UR5, R5 ;  /* 0x0000000504047c19 */ /* 0x000fe20008001205 */
[----:B------:R-:W-:Y:S01]  /*5b00*/  ULDC UR5, c[0x0][0x638] ;  /* 0x00018e0000057ab9 */ /* 0x000fe20000000800 */
[----:B------:R-:W-:Y:S01]  /*5b10*/  LOP3.LUT R21, R21, UR4, RZ, 0xc0, !PT ;  /* 0x0000000415157c12 */ /* 0x000fe2000f8ec0ff */
[----:B------:R-:W-:Y:S01]  /*5b20*/  ULDC UR6, c[0x0][0x610] ;  /* 0x0001840000067ab9 */ /* 0x000fe20000000800 */
[----:B------:R-:W-:Y:S02]  /*5b30*/  IMAD.MOV.U32 R6, RZ, RZ, R14 ;  /* 0x000000ffff067224 */ /* 0x000fe400078e000e */
[----:B------:R-:W-:-:S02]  /*5b40*/  IMAD.MOV R5, RZ, RZ, -R4 ;  /* 0x000000ffff057224 */ /* 0x000fc400078e0a04 */
[----:B------:R-:W-:Y:S02]  /*5b50*/  IMAD R4, R4, UR18, R23 ;  /* 0x0000001204047c24 */ /* 0x000fe4000f8e0217 */
[----:B0-----:R-:W-:Y:S02]  /*5b60*/  @P0 IMAD R15, R20, R24, R13 ;  /* 0x00000018140f0224 */ /* 0x001fe400078e020d */
[----:B------:R-:W-:Y:S01]  /*5b70*/  IMAD R22, R5, UR5, R22 ;  /* 0x0000000505167c24 */ /* 0x000fe2000f8e0216 */
[----:B------:R-:W-:Y:S01]  /*5b80*/  ULDC UR5, c[0x0][0x600] ;  /* 0x0001800000057ab9 */ /* 0x000fe20000000800 */
[----:B------:R-:W-:Y:S02]  /*5b90*/  IMAD R15, R4, UR6, R15 ;  /* 0x00000006040f7c24 */ /* 0x000fe4000f8e020f */
[----:B------:R-:W-:Y:S02]  /*5ba0*/  IMAD R22, R22, UR5, R21 ;  /* 0x0000000516167c24 */ /* 0x000fe4000f8e0215 */
[----:B------:R-:W-:-:S03]  /*5bb0*/  IMAD.MOV.U32 R4, RZ, RZ, 0x1 ;  /* 0x00000001ff047424 */ /* 0x000fc600078e00ff */
[----:B------:R-:W-:Y:S02]  /*5bc0*/  SEL R13, R22, R15, !P0 ;  /* 0x0000000f160d7207 */ /* 0x000fe40004000000 */
[----:B------:R-:W-:-:S07]  /*5bd0*/  SEL R20, R15, R22, !P0 ;  /* 0x000000160f147207 */ /* 0x000fce0004000000 */
.L_x_113:
[----:B------:R-:W-:Y:S05]  /*5be0*/  BSYNC B1 ;  /* 0x0000000000017941 */ /* 0x000fea0003800000 */
.L_x_112:
[----:B------:R-:W-:-:S13]  /*5bf0*/  LOP3.LUT P0, RZ, R4, 0xff, RZ, 0xc0, !PT ;  /* 0x000000ff04ff7812 */ /* 0x000fda000780c0ff */
[----:B------:R-:W-:Y:S05]  /*5c00*/  @P0 BRA `(.L_x_116) ;  /* 0xfffffff400380947 */ /* 0x000fea000383ffff */
[----:B------:R-:W-:Y:S05]  /*5c10*/  BSYNC B0 ;  /* 0x0000000000007941 */ /* 0x000fea0003800000 */
.L_x_105:
[----:B------:R-:W-:-:S03]  /*5c20*/  UMOV UR5, 0xffffffff ;  /* 0xffffffff00057882 */ /* 0x000fc60000000000 */
[----:B------:R-:W-:Y:S05]  /*5c30*/  BRA.DIV UR5, `(.L_x_117) ;  /* 0x0000000605c87947 */ /* 0x000fea000b800000 */
[----:B------:R-:W-:-:S13]  /*5c40*/  ELECT P6, URZ, PT ;  /* 0x00000000003f782f */ /* 0x000fda00038c0000 */
.L_x_136:
[----:B------:R-:W-:Y:S04]  /*5c50*/  BSSY B0, `(.L_x_118) ;  /* 0x0000058000007945 */ /* 0x000fe80003800000 */
[----:B------:R-:W-:Y:S05]  /*5c60*/  @!P6 BRA `(.L_x_119) ;  /* 0x000000040058e947 */ /* 0x000fea0003800000 */
[----:B------:R-:W-:-:S04]  /*5c70*/  LOP3.LUT R19, R19, 0x2, RZ, 0xfc, !PT ;  /* 0x0000000213137812 */ /* 0x000fc800078efcff */
[----:B------:R-:W-:-:S13]  /*5c80*/  ISETP.NE.AND P0, PT, R19, 0x3, PT ;  /* 0x000000031300780c */ /* 0x000fda0003f05270 */
[----:B------:R-:W-:Y:S05]  /*5c90*/  @!P0 BRA `(.L_x_120) ;  /* 0x0000000000048947 */ /* 0x000fea0003800000 */
[----:B------:R-:W-:Y:S01]  /*5ca0*/  BPT.TRAP 0x1 ;  /* 0x000000040000795c */ /* 0x000fe20000300000 */
.L_x_120:
[----:B------:R-:W0:Y:S01]  /*5cb0*/  S2R R5, SR_CgaCtaId ;  /* 0x0000000000057919 */ /* 0x000e220000008800 */
[----:B------:R-:W-:Y:S02]  /*5cc0*/  MOV R2, 0x400 ;  /* 0x0000040000027802 */ /* 0x000fe40000000f00 */
[----:B------:R-:W-:Y:S02]  /*5cd0*/  SHF.L.U32 R4, R0, 0x1f, RZ ;  /* 0x0000001f00047819 */ /* 0x000fe400000006ff */
[----:B0-----:R-:W-:-:S05]  /*5ce0*/  LEA R2, R5, R2, 0x18 ;  /* 0x0000000205027211 */ /* 0x001fca00078ec0ff */
[----:B------:R-:W-:-:S04]  /*5cf0*/  VIADD R2, R2, 0x48 ;  /* 0x0000004802027836 */ /* 0x000fc80000000000 */
[C---:B------:R-:W-:Y:S02]  /*5d00*/  IMAD R7, R3.reuse, 0x8, R2 ;  /* 0x0000000803077824 */ /* 0x040fe400078e0202 */
[----:B------:R-:W-:Y:S02]  /*5d10*/  VIADD R3, R3, 0x1 ;  /* 0x0000000103037836 */ /* 0x000fe40000000000 */
[----:B------:R-:W0:Y:S03]  /*5d20*/  SYNCS.PHASECHK.TRANS64.TRYWAIT P0, [R7+URZ], R4 ;  /* 0x00000004070075a7 */ /* 0x000e26000800017f */
[----:B------:R-:W-:-:S04]  /*5d30*/  ISETP.NE.AND P1, PT, R3, 0x9, PT ;  /* 0x000000090300780c */ /* 0x000fc80003f25270 */
[----:B------:R-:W-:Y:S02]  /*5d40*/  SEL R5, RZ, 0x1, P1 ;  /* 0x00000001ff057807 */ /* 0x000fe40000800000 */
[----:B------:R-:W-:Y:S02]  /*5d50*/  SEL R3, R3, RZ, P1 ;  /* 0x000000ff03037207 */ /* 0x000fe40000800000 */
[----:B------:R-:W-:-:S03]  /*5d60*/  LOP3.LUT R6, R0, R5, RZ, 0x3c, !PT ;  /* 0x0000000500067212 */ /* 0x000fc600078e3cff */
[----:B------:R-:W-:Y:S01]  /*5d70*/  IMAD R8, R3, 0x8, R2 ;  /* 0x0000000803087824 */ /* 0x000fe200078e0202 */
[----:B------:R-:W-:Y:S01]  /*5d80*/  SHF.L.U32 R5, R6, 0x1f, RZ ;  /* 0x0000001f06057819 */ /* 0x000fe200000006ff */
[----:B0-----:R-:W-:Y:S06]  /*5d90*/  @!P0 BRA `(.L_x_121) ;  /* 0x0000000400908947 */ /* 0x001fec0003800000 */
.L_x_137:
[----:B------:R-:W1:Y:S01]  /*5da0*/  SYNCS.PHASECHK.TRANS64.TRYWAIT P0, [R8+URZ], R5 ;  /* 0x00000005080075a7 */ /* 0x000e62000800017f */
[----:B------:R-:W-:-:S05]  /*5db0*/  VIADD R0, R3, 0x1 ;  /* 0x0000000103007836 */ /* 0x000fca0000000000 */
[----:B------:R-:W-:-:S04]  /*5dc0*/  ISETP.NE.AND P1, PT, R0, 0x9, PT ;  /* 0x000000090000780c */ /* 0x000fc80003f25270 */
[----:B------:R-:W-:Y:S02]  /*5dd0*/  SEL R3, RZ, 0x1, P1 ;  /* 0x00000001ff037807 */ /* 0x000fe40000800000 */
[----:B0-----:R-:W-:Y:S02]  /*5de0*/  SEL R7, R0, RZ, P1 ;  /* 0x000000ff00077207 */ /* 0x001fe40000800000 */
[----:B------:R-:W-:-:S03]  /*5df0*/  LOP3.LUT R6, R6, R3, RZ, 0x3c, !PT ;  /* 0x0000000306067212 */ /* 0x000fc600078e3cff */
[----:B------:R-:W-:Y:S01]  /*5e00*/  IMAD R9, R7, 0x8, R2 ;  /* 0x0000000807097824 */ /* 0x000fe200078e0202 */
[----:B------:R-:W-:Y:S01]  /*5e10*/  SHF.L.U32 R4, R6, 0x1f, RZ ;  /* 0x0000001f06047819 */ /* 0x000fe200000006ff */
[----:B-1----:R-:W-:Y:S06]  /*5e20*/  @!P0 BRA `(.L_x_122) ;  /* 0x0000000400808947 */ /* 0x002fec0003800000 */
.L_x_138:
[----:B------:R-:W1:Y:S01]  /*5e30*/  SYNCS.PHASECHK.TRANS64.TRYWAIT P0, [R9+URZ], R4 ;  /* 0x00000004090075a7 */ /* 0x000e62000800017f */
[----:B------:R-:W-:-:S05]  /*5e40*/  VIADD R0, R7, 0x1 ;  /* 0x0000000107007836 */ /* 0x000fca0000000000 */
[----:B------:R-:W-:-:S04]  /*5e50*/  ISETP.NE.AND P1, PT, R0, 0x9, PT ;  /* 0x000000090000780c */ /* 0x000fc80003f25270 */
[----:B------:R-:W-:Y:S02]  /*5e60*/  SEL R3, RZ, 0x1, P1 ;  /* 0x00000001ff037807 */ /* 0x000fe40000800000 */
[----:B------:R-:W-:Y:S02]  /*5e70*/  SEL R7, R0, RZ, P1 ;  /* 0x000000ff00077207 */ /* 0x000fe40000800000 */
[----:B------:R-:W-:-:S03]  /*5e80*/  LOP3.LUT R6, R6, R3, RZ, 0x3c, !PT ;  /* 0x0000000306067212 */ /* 0x000fc600078e3cff */
[----:B0-----:R-:W-:Y:S01]  /*5e90*/  IMAD R8, R7, 0x8, R2 ;  /* 0x0000000807087824 */ /* 0x001fe200078e0202 */
[----:B------:R-:W-:Y:S01]  /*5ea0*/  SHF.L.U32 R5, R6, 0x1f, RZ ;  /* 0x0000001f06057819 */ /* 0x000fe200000006ff */
[----:B-1----:R-:W-:Y:S06]  /*5eb0*/  @!P0 BRA `(.L_x_123) ;  /* 0x0000000400708947 */ /* 0x002fec0003800000 */
.L_x_139:
        /* <DEDUP_REMOVED lines=9> */
.L_x_140:
        /* <DEDUP_REMOVED lines=9> */
.L_x_141:
        /* <DEDUP_REMOVED lines=9> */
.L_x_142:
[----:B------:R-:W1:Y:S01]  /*6070*/  SYNCS.PHASECHK.TRANS64.TRYWAIT P0, [R9+URZ], R4 ;  /* 0x00000004090075a7 */ /* 0x000e62000800017f */
[----:B------:R-:W-:-:S05]  /*6080*/  VIADD R0, R7, 0x1 ;  /* 0x0000000107007836 */ /* 0x000fca0000000000 */
[----:B------:R-:W-:-:S04]  /*6090*/  ISETP.NE.AND P1, PT, R0, 0x9, PT ;  /* 0x000000090000780c */ /* 0x000fc80003f25270 */
[----:B------:R-:W-:Y:S02]  /*60a0*/  SEL R3, RZ, 0x1, P1 ;  /* 0x00000001ff037807 */ /* 0x000fe40000800000 */
[----:B------:R-:W-:Y:S02]  /*60b0*/  SEL R7, R0, RZ, P1 ;  /* 0x000000ff00077207 */ /* 0x000fe40000800000 */
[----:B------:R-:W-:-:S03]  /*60c0*/  LOP3.LUT R11, R6, R3, RZ, 0x3c, !PT ;  /* 0x00000003060b7212 */ /* 0x000fc600078e3cff */
[----:B------:R-:W-:Y:S01]  /*60d0*/  IMAD R6, R7, 0x8, R2 ;  /* 0x0000000807067824 */ /* 0x000fe200078e0202 */
[----:B0-----:R-:W-:Y:S01]  /*60e0*/  SHF.L.U32 R5, R11, 0x1f, RZ ;  /* 0x0000001f0b057819 */ /* 0x001fe200000006ff */
[----:B-1----:R-:W-:Y:S06]  /*60f0*/  @!P0 BRA `(.L_x_127) ;  /* 0x0000000400308947 */ /* 0x002fec0003800000 */
.L_x_143:
[----:B------:R-:W1:Y:S01]  /*6100*/  SYNCS.PHASECHK.TRANS64.TRYWAIT P0, [R6+URZ], R5 ;  /* 0x00000005060075a7 */ /* 0x000e62000800017f */
[----:B------:R-:W-:-:S05]  /*6110*/  VIADD R0, R7, 0x1 ;  /* 0x0000000107007836 */ /* 0x000fca0000000000 */
[----:B------:R-:W-:-:S04]  /*6120*/  ISETP.NE.AND P1, PT, R0, 0x9, PT ;  /* 0x000000090000780c */ /* 0x000fc80003f25270 */
[----:B0-----:R-:W-:Y:S02]  /*6130*/  SEL R4, RZ, 0x1, P1 ;  /* 0x00000001ff047807 */ /* 0x001fe40000800000 */
[----:B------:R-:W-:Y:S02]  /*6140*/  SEL R3, R0, RZ, P1 ;  /* 0x000000ff00037207 */ /* 0x000fe40000800000 */
[----:B------:R-:W-:Y:S01]  /*6150*/  LOP3.LUT R0, R11, R4, RZ, 0x3c, !PT ;  /* 0x000000040b007212 */ /* 0x000fe200078e3cff */
[----:B-1----:R-:W-:Y:S06]  /*6160*/  @!P0 BRA `(.L_x_128) ;  /* 0x0000000400288947 */ /* 0x002fec0003800000 */
.L_x_144:
[----:B------:R-:W-:Y:S01]  /*6170*/  IMAD R3, R3, 0x8, R2 ;  /* 0x0000000803037824 */ /* 0x000fe200078e0202 */
[----:B------:R-:W-:-:S07]  /*6180*/  SHF.L.U32 R0, R0, 0x1f, RZ ;  /* 0x0000001f00007819 */ /* 0x000fce00000006ff */
.L_x_129:
[----:B-1----:R1:W2:Y:S02]  /*6190*/  SYNCS.PHASECHK.TRANS64.TRYWAIT P0, [R3+URZ], R0 ;  /* 0x00000000030075a7 */ /* 0x0022a4000800017f */
[----:B--2---:R-:W-:Y:S05]  /*61a0*/  @!P0 NANOSLEEP.SYNCS 0x989680 ;  /* 0x009896800000895d */ /* 0x004fea0003900000 */
[----:B------:R-:W2:Y:S02]  /*61b0*/  @!P0 SYNCS.PHASECHK.TRANS64 P0, [R3+URZ], R0 ;  /* 0x00000000030085a7 */ /* 0x000ea4000800007f */
[----:B--2---:R-:W-:Y:S05]  /*61c0*/  @!P0 BRA `(.L_x_129) ;  /* 0xfffffffc00f08947 */ /* 0x004fea000383ffff */
.L_x_119:
[----:B------:R-:W-:Y:S05]  /*61d0*/  BSYNC B0 ;  /* 0x0000000000007941 */ /* 0x000fea0003800000 */
.L_x_118:
[----:B------:R-:W-:Y:S05]  /*61e0*/  EXIT ;  /* 0x000000000000794d */ /* 0x000fea0003800000 */
.L_x_22:
[----:B---3--:R3:W4:Y:S02]  /*61f0*/  SYNCS.PHASECHK.TRANS64.TRYWAIT P1, [R3+URZ], R0 ;  /* 0x00000000030075a7 */ /* 0x008724000802017f */
[----:B----4-:R-:W-:Y:S05]  /*6200*/  @!P1 NANOSLEEP.SYNCS 0x989680 ;  /* 0x009896800000995d */ /* 0x010fea0003900000 */
[----:B------:R-:W4:Y:S02]  /*6210*/  @!P1 SYNCS.PHASECHK.TRANS64 P1, [R3+URZ], R0 ;  /* 0x00000000030095a7 */ /* 0x000f24000802007f */
[----:B----4-:R-:W-:Y:S05]  /*6220*/  @!P1 BRA `(.L_x_22) ;  /* 0xfffffffc00f09947 */ /* 0x010fea000383ffff */
[----:B------:R-:W-:Y:S05]  /*6230*/  BRA `(.L_x_21) ;  /* 0xffffffb000cc7947 */ /* 0x000fea000383ffff */
.L_x_27:
[----:B-1----:R1:W2:Y:S02]  /*6240*/  SYNCS.PHASECHK.TRANS64.TRYWAIT P1, [R5+URZ], R4 ;  /* 0x00000004050075a7 */ /* 0x0022a4000802017f */
[----:B--2---:R-:W-:Y:S05]  /*6250*/  @!P1 NANOSLEEP.SYNCS 0x989680 ;  /* 0x009896800000995d */ /* 0x004fea0003900000 */
[----:B------:R-:W2:Y:S02]  /*6260*/  @!P1 SYNCS.PHASECHK.TRANS64 P1, [R5+URZ], R4 ;  /* 0x00000004050095a7 */ /* 0x000ea4000802007f */
[----:B--2---:R-:W-:Y:S05]  /*6270*/  @!P1 BRA `(.L_x_27) ;  /* 0xfffffffc00f09947 */ /* 0x004fea000383ffff */
[----:B------:R-:W-:Y:S05]  /*6280*/  BRA `(.L_x_26) ;  /* 0xffffffb400bc7947 */ /* 0x000fea000383ffff */
.L_x_106:
[----:B------:R-:W-:Y:S01]  /*6290*/  BSSY B1, `(.L_x_130) ;  /* 0x0000006000017945 */ /* 0x000fe20003800000 */
[----:B------:R-:W-:-:S07]  /*62a0*/  IMAD.MOV.U32 R15, RZ, RZ, -0x1 ;  /* 0xffffffffff0f7424 */ /* 0x000fce00078e00ff */
[----:B------:R-:W-:Y:S05]  /*62b0*/  WARPSYNC.COLLECTIVE R15, `(.L_x_131) ;  /* 0x000000000f0c7348 */ /* 0x000fea0003c00000 */
[----:B------:R-:W-:Y:S02]  /*62c0*/  ELECT P6, UR62, PT ;  /* 0x00000000003e782f */ /* 0x000fe400038c0000 */
[----:B------:R-:W-:Y:S01]  /*62d0*/  MOV R14, UR62 ;  /* 0x0000003e000e7c02 */ /* 0x000fe20008000f00 */
[----:B------:R-:W-:Y:S10]  /*62e0*/  ENDCOLLECTIVE ;  /* 0x000000000000791b */ /* 0x000ff40003800000 */
.L_x_131:
[----:B------:R-:W-:Y:S05]  /*62f0*/  BSYNC B1 ;  /* 0x0000000000017941 */ /* 0x000fea0003800000 */
.L_x_130:
[----:B------:R-:W-:Y:S05]  /*6300*/  BRA `(.L_x_132) ;  /* 0xffffffec00847947 */ /* 0x000fea000383ffff */
.L_x_109:
[----:B0-----:R0:W1:Y:S02]  /*6310*/  SYNCS.PHASECHK.TRANS64.TRYWAIT P0, [R20+URZ+0x48], R7 ;  /* 0x00004807140075a7 */ /* 0x001064000800017f */
[----:B-1----:R-:W-:Y:S05]  /*6320*/  @!P0 NANOSLEEP.SYNCS 0x989680 ;  /* 0x009896800000895d */ /* 0x002fea0003900000 */
[----:B------:R-:W1:Y:S02]  /*6330*/  @!P0 SYNCS.PHASECHK.TRANS64 P0, [R20+URZ+0x48], R7 ;  /* 0x00004807140085a7 */ /* 0x000e64000800007f */
[----:B-1----:R-:W-:Y:S05]  /*6340*/  @!P0 BRA `(.L_x_109) ;  /* 0xfffffffc00f08947 */ /* 0x002fea000383ffff */
[----:B------:R-:W-:Y:S05]  /*6350*/  BRA `(.L_x_133) ;  /* 0xffffffec00c47947 */ /* 0x000fea000383ffff */
.L_x_117:
[----:B------:R-:W-:Y:S01]  /*6360*/  BSSY B0, `(.L_x_134) ;  /* 0x0000006000007945 */ /* 0x000fe20003800000 */
[----:B------:R-:W-:-:S07]  /*6370*/  IMAD.MOV.U32 R15, RZ, RZ, -0x1 ;  /* 0xffffffffff0f7424 */ /* 0x000fce00078e00ff */
[----:B------:R-:W-:Y:S05]  /*6380*/  WARPSYNC.COLLECTIVE R15, `(.L_x_135) ;  /* 0x000000000f0c7348 */ /* 0x000fea0003c00000 */
[----:B------:R-:W-:Y:S02]  /*6390*/  ELECT P6, UR62, PT ;  /* 0x00000000003e782f */ /* 0x000fe400038c0000 */
[----:B------:R-:W-:Y:S01]  /*63a0*/  MOV R14, UR62 ;  /* 0x0000003e000e7c02 */ /* 0x000fe20008000f00 */
[----:B------:R-:W-:Y:S10]  /*63b0*/  ENDCOLLECTIVE ;  /* 0x000000000000791b */ /* 0x000ff40003800000 */
.L_x_135:
[----:B------:R-:W-:Y:S05]  /*63c0*/  BSYNC B0 ;  /* 0x0000000000007941 */ /* 0x000fea0003800000 */
.L_x_134:
[----:B------:R-:W-:Y:S05]  /*63d0*/  BRA `(.L_x_136) ;  /* 0xfffffff8001c7947 */ /* 0x000fea000383ffff */
.L_x_121:
[----:B0-----:R0:W1:Y:S02]  /*63e0*/  SYNCS.PHASECHK.TRANS64.TRYWAIT P0, [R7+URZ], R4 ;  /* 0x00000004070075a7 */ /* 0x001064000800017f */
[----:B-1----:R-:W-:Y:S05]  /*63f0*/  @!P0 NANOSLEEP.SYNCS 0x989680 ;  /* 0x009896800000895d */ /* 0x002fea0003900000 */
[----:B------:R-:W1:Y:S02]  /*6400*/  @!P0 SYNCS.PHASECHK.TRANS64 P0, [R7+URZ], R4 ;  /* 0x00000004070085a7 */ /* 0x000e64000800007f */
[----:B-1----:R-:W-:Y:S05]  /*6410*/  @!P0 BRA `(.L_x_121) ;  /* 0xfffffffc00f08947 */ /* 0x002fea000383ffff */
[----:B------:R-:W-:Y:S05]  /*6420*/  BRA `(.L_x_137) ;  /* 0xfffffff8005c7947 */ /* 0x000fea000383ffff */
.L_x_122:
[----:B0-----:R0:W1:Y:S02]  /*6430*/  SYNCS.PHASECHK.TRANS64.TRYWAIT P0, [R8+URZ], R5 ;  /* 0x00000005080075a7 */ /* 0x001064000800017f */
[----:B-1----:R-:W-:Y:S05]  /*6440*/  @!P0 NANOSLEEP.SYNCS 0x989680 ;  /* 0x009896800000895d */ /* 0x002fea0003900000 */
[----:B------:R-:W1:Y:S02]  /*6450*/  @!P0 SYNCS.PHASECHK.TRANS64 P0, [R8+URZ], R5 ;  /* 0x00000005080085a7 */ /* 0x000e64000800007f */
[----:B-1----:R-:W-:Y:S05]  /*6460*/  @!P0 BRA `(.L_x_122) ;  /* 0xfffffffc00f08947 */ /* 0x002fea000383ffff */
[----:B------:R-:W-:Y:S05]  /*6470*/  BRA `(.L_x_138) ;  /* 0xfffffff8006c7947 */ /* 0x000fea000383ffff */
.L_x_123:
[----:B0-----:R0:W1:Y:S02]  /*6480*/  SYNCS.PHASECHK.TRANS64.TRYWAIT P0, [R9+URZ], R4 ;  /* 0x00000004090075a7 */ /* 0x001064000800017f */
[----:B-1----:R-:W-:Y:S05]  /*6490*/  @!P0 NANOSLEEP.SYNCS 0x989680 ;  /* 0x009896800000895d */ /* 0x002fea0003900000 */
[----:B------:R-:W1:Y:S02]  /*64a0*/  @!P0 SYNCS.PHASECHK.TRANS64 P0, [R9+URZ], R4 ;  /* 0x00000004090085a7 */ /* 0x000e64000800007f */
[----:B-1----:R-:W-:Y:S05]  /*64b0*/  @!P0 BRA `(.L_x_123) ;  /* 0xfffffffc00f08947 */ /* 0x002fea000383ffff */
[----:B------:R-:W-:Y:S05]  /*64c0*/  BRA `(.L_x_139) ;  /* 0xfffffff8007c7947 */ /* 0x000fea000383ffff */
.L_x_124:
[----:B0-----:R0:W1:Y:S02]  /*64d0*/  SYNCS.PHASECHK.TRANS64.TRYWAIT P0, [R8+URZ], R5 ;  /* 0x00000005080075a7 */ /* 0x001064000800017f */
[----:B-1----:R-:W-:Y:S05]  /*64e0*/  @!P0 NANOSLEEP.SYNCS 0x989680 ;  /* 0x009896800000895d */ /* 0x002fea0003900000 */
[----:B------:R-:W1:Y:S02]  /*64f0*/  @!P0 SYNCS.PHASECHK.TRANS64 P0, [R8+URZ], R5 ;  /* 0x00000005080085a7 */ /* 0x000e64000800007f */
[----:B-1----:R-:W-:Y:S05]  /*6500*/  @!P0 BRA `(.L_x_124) ;  /* 0xfffffffc00f08947 */ /* 0x002fea000383ffff */
[----:B------:R-:W-:Y:S05]  /*6510*/  BRA `(.L_x_140) ;  /* 0xfffffff8008c7947 */ /* 0x000fea000383ffff */
.L_x_125:
[----:B0-----:R0:W1:Y:S02]  /*6520*/  SYNCS.PHASECHK.TRANS64.TRYWAIT P0, [R9+URZ], R4 ;  /* 0x00000004090075a7 */ /* 0x001064000800017f */
[----:B-1----:R-:W-:Y:S05]  /*6530*/  @!P0 NANOSLEEP.SYNCS 0x989680 ;  /* 0x009896800000895d */ /* 0x002fea0003900000 */
[----:B------:R-:W1:Y:S02]  /*6540*/  @!P0 SYNCS.PHASECHK.TRANS64 P0, [R9+URZ], R4 ;  /* 0x00000004090085a7 */ /* 0x000e64000800007f */
[----:B-1----:R-:W-:Y:S05]  /*6550*/  @!P0 BRA `(.L_x_125) ;  /* 0xfffffffc00f08947 */ /* 0x002fea000383ffff */
[----:B------:R-:W-:Y:S05]  /*6560*/  BRA `(.L_x_141) ;  /* 0xfffffff8009c7947 */ /* 0x000fea000383ffff */
.L_x_126:
[----:B0-----:R0:W1:Y:S02]  /*6570*/  SYNCS.PHASECHK.TRANS64.TRYWAIT P0, [R8+URZ], R5 ;  /* 0x00000005080075a7 */ /* 0x001064000800017f */
[----:B-1----:R-:W-:Y:S05]  /*6580*/  @!P0 NANOSLEEP.SYNCS 0x989680 ;  /* 0x009896800000895d */ /* 0x002fea0003900000 */
[----:B------:R-:W1:Y:S02]  /*6590*/  @!P0 SYNCS.PHASECHK.TRANS64 P0, [R8+URZ], R5 ;  /* 0x00000005080085a7 */ /* 0x000e64000800007f */
[----:B-1----:R-:W-:Y:S05]  /*65a0*/  @!P0 BRA `(.L_x_126) ;  /* 0xfffffffc00f08947 */ /* 0x002fea000383ffff */
[----:B------:R-:W-:Y:S05]  /*65b0*/  BRA `(.L_x_142) ;  /* 0xfffffff800ac7947 */ /* 0x000fea000383ffff */
.L_x_127:
[----:B0-----:R0:W1:Y:S02]  /*65c0*/  SYNCS.PHASECHK.TRANS64.TRYWAIT P0, [R9+URZ], R4 ;  /* 0x00000004090075a7 */ /* 0x001064000800017f */
[----:B-1----:R-:W-:Y:S05]  /*65d0*/  @!P0 NANOSLEEP.SYNCS 0x989680 ;  /* 0x009896800000895d */ /* 0x002fea0003900000 */
[----:B------:R-:W1:Y:S02]  /*65e0*/  @!P0 SYNCS.PHASECHK.TRANS64 P0, [R9+URZ], R4 ;  /* 0x00000004090085a7 */ /* 0x000e64000800007f */
[----:B-1----:R-:W-:Y:S05]  /*65f0*/  @!P0 BRA `(.L_x_127) ;  /* 0xfffffffc00f08947 */ /* 0x002fea000383ffff */
[----:B------:R-:W-:Y:S05]  /*6600*/  BRA `(.L_x_143) ;  /* 0xfffffff800bc7947 */ /* 0x000fea000383ffff */
.L_x_128:
[----:B0-----:R0:W1:Y:S02]  /*6610*/  SYNCS.PHASECHK.TRANS64.TRYWAIT P0, [R6+URZ], R5 ;  /* 0x00000005060075a7 */ /* 0x001064000800017f */
[----:B-1----:R-:W-:Y:S05]  /*6620*/  @!P0 NANOSLEEP.SYNCS 0x989680 ;  /* 0x009896800000895d */ /* 0x002fea0003900000 */
[----:B------:R-:W1:Y:S02]  /*6630*/  @!P0 SYNCS.PHASECHK.TRANS64 P0, [R6+URZ], R5 ;  /* 0x00000005060085a7 */ /* 0x000e64000800007f */
[----:B-1----:R-:W-:Y:S05]  /*6640*/  @!P0 BRA `(.L_x_128) ;  /* 0xfffffffc00f08947 */ /* 0x002fea000383ffff */
[----:B------:R-:W-:Y:S05]  /*6650*/  BRA `(.L_x_144) ;  /* 0xfffffff800c47947 */ /* 0x000fea000383ffff */
.L_x_145:
[----:B------:R-:W-:-:S00]  /*6660*/  BRA `(.L_x_145) ;  /* 0xfffffffc00fc7947 */ /* 0x000fc0000383ffff */
[----:B------:R-:W-:-:S00]  /*6670*/  NOP ;  /* 0x0000000000007918 */ /* 0x000fc00000000000 */
        /* <DEDUP_REMOVED lines=8> */
.L_x_146:


//--------------------- .nv.global.init           --------------------------
	.section	.nv.global.init,"aw",@progbits
.nv.global.init:
	.type		$str$22,@object
	.size		$str$22,($str$23 - $str$22)
$str$22:
        /*0000*/ 	.byte	0x6b, 0x5f, 0x74, 0x69, 0x6c, 0x65, 0x5f, 0x63, 0x6f, 0x75, 0x6e, 0x74, 0x20, 0x3e, 0x3d, 0x20
        /*0010*/ 	.byte	0x31, 0x00
	.type		$str$23,@object
	.size		$str$23,(__unnamed_1 - $str$23)
$str$23:
        /*0012*/ 	.byte	0x2f, 0x74, 0x6d, 0x70, 0x2f, 0x63, 0x75, 0x74, 0x6c, 0x61, 0x73, 0x73, 0x5f, 0x73, 0x77, 0x65
        /*0022*/ 	.byte	0x65, 0x70, 0x5f, 0x73, 0x72, 0x63, 0x2f, 0x69, 0x6e, 0x63, 0x6c, 0x75, 0x64, 0x65, 0x2f, 0x63
        /*0032*/ 	.byte	0x75, 0x74, 0x6c, 0x61, 0x73, 0x73, 0x2f, 0x67, 0x65, 0x6d, 0x6d, 0x2f, 0x63, 0x6f, 0x6c, 0x6c
        /*0042*/ 	.byte	0x65, 0x63, 0x74, 0x69, 0x76, 0x65, 0x2f, 0x73, 0x6d, 0x39, 0x30, 0x5f, 0x6d, 0x6d, 0x61, 0x5f
        /*0052*/ 	.byte	0x74, 0x6d, 0x61, 0x5f, 0x67, 0x6d, 0x6d, 0x61, 0x5f, 0x73, 0x73, 0x5f, 0x77, 0x61, 0x72, 0x70
        /*0062*/ 	.byte	0x73, 0x70, 0x65, 0x63, 0x69, 0x61, 0x6c, 0x69, 0x7a, 0x65, 0x64, 0x2e, 0x68, 0x70, 0x70, 0x00
	.type		__unnamed_1,@object
	.size		__unnamed_1,(.L_0 - __unnamed_1)
__unnamed_1:
        /*0072*/ 	.byte	0x76, 0x6f, 0x69, 0x64, 0x20, 0x63, 0x75, 0x74, 0x6c, 0x61, 0x73, 0x73, 0x3a, 0x3a, 0x67, 0x65
        /* <DEDUP_REMOVED lines=177> */
        /*0b92*/ 	.byte	0x74, 0x69, 0x74, 0x79, 0x5d, 0x00
.L_0:


//--------------------- .nv.shared._ZN7cutlass13device_kernelINS_4gemm6kernel13GemmUniversalIN4cute5tupleIJiiiiEEENS1_10collective13CollectiveMmaINS1_34MainloopSm90TmaGmmaWarpSpecializedILi9ENS5_IJNS4_1CILi1EEENSA_ILi2EEESB_EEENS1_35KernelTmaWarpSpecializedCooperativeEEENS5_IJNSA_ILi128EEENSA_ILi64EEENSA_ILi32EEEEEENS_10tfloat32_tENS5_IJlSB_lEEESK_SL_NS4_8TiledMMAINS4_8MMA_AtomIJNS4_4SM904GMMA29MMA_64x64x8_F32TF32TF32_SS_TNILNSP_7ScaleInE1ELSR_1EEEEEENS4_6LayoutINS5_IJSC_SB_SB_EEENS5_IJSB_NSA_ILi0EEESW_EEEEENS5_IJNS4_10UnderscoreESZ_SZ_EEEEENS4_23SM90_TMA_LOAD_MULTICASTENS4_14ComposedLayoutINS4_7SwizzleILi3ELi4ELi3EEENS4_18smem_ptr_flag_bitsILi32EEENSU_INS5_IJNSA_ILi8EEESI_EEENS5_IJSI_SB_EEEEEEEvNS4_8identityENS4_13SM90_TMA_LOADES1C_vS1D_EENS_8epilogue10collective6detail29Sm90TmaWarpSpecializedAdapterINS1H_15DefaultEpilogueISK_SL_SL_NS1G_6thread17LinearCombinationISK_Li1EffLNS1L_9ScaleType4KindE0ELNS_15FloatRoundStyleE2ESK_EENS1_15EpilogueDefaultEEEEEvvEEEEvNT_6ParamsE --------------------------
	.section	.nv.shared._ZN7cutlass13device_kernelINS_4gemm6kernel13GemmUniversalIN4cute5tupleIJiiiiEEENS1_10collective13CollectiveMmaINS1_34MainloopSm90TmaGmmaWarpSpecializedILi9ENS5_IJNS4_1CILi1EEENSA_ILi2EEESB_EEENS1_35KernelTmaWarpSpecializedCooperativeEEENS5_IJNSA_ILi128EEENSA_ILi64EEENSA_ILi32EEEEEENS_10tfloat32_tENS5_IJlSB_lEEESK_SL_NS4_8TiledMMAINS4_8MMA_AtomIJNS4_4SM904GMMA29MMA_64x64x8_F32TF32TF32_SS_TNILNSP_7ScaleInE1ELSR_1EEEEEENS4_6LayoutINS5_IJSC_SB_SB_EEENS5_IJSB_NSA_ILi0EEESW_EEEEENS5_IJNS4_10UnderscoreESZ_SZ_EEEEENS4_23SM90_TMA_LOAD_MULTICASTENS4_14ComposedLayoutINS4_7SwizzleILi3ELi4ELi3EEENS4_18smem_ptr_flag_bitsILi32EEENSU_INS5_IJNSA_ILi8EEESI_EEENS5_IJSI_SB_EEEEEEEvNS4_8identityENS4_13SM90_TMA_LOADES1C_vS1D_EENS_8epilogue10collective6detail29Sm90TmaWarpSpecializedAdapterINS1H_15DefaultEpilogueISK_SL_SL_NS1G_6thread17LinearCombinationISK_Li1EffLNS1L_9ScaleType4KindE0ELNS_15FloatRoundStyleE2ESK_EENS1_15EpilogueDefaultEEEEEvvEEEEvNT_6ParamsE,"aw",@nobits
	.sectionflags	@""
	.align	16
	.zero		1024


//--------------------- .nv.shared.reserved.0     --------------------------
	.section	.nv.shared.reserved.0,"aw",@nobits
	.weak		__nv_reservedSMEM_offset_0_alias
	.size		__nv_reservedSMEM_offset_0_alias, 0, 0
	.other		__nv_reservedSMEM_offset_0_alias,@"STO_CUDA_RESERVED_SHARED STV_DEFAULT"
__nv_reservedSMEM_offset_0_alias:
	.zero		0


//--------------------- .nv.global                --------------------------
	.section	.nv.global,"aw",@nobits
.nv.global:
	.type		_ZN39_INTERNAL_ea1ede98_4_k_cu_984c86e7_57954cute1_E,@object
	.size		_ZN39_INTERNAL_ea1ede98_4_k_cu_984c86e7_57954cute1_E,(_ZN39_INTERNAL_ea1ede98_4_k_cu_984c86e7_57954cuda3std3__45__cpo6cbeginE - _ZN39_INTERNAL_ea1ede98_4_k_cu_984c86e7_57954cute1_E)
_ZN39_INTERNAL_ea1ede98_4_k_cu_984c86e7_57954cute1_E:
	.zero		1
	.type		_ZN39_INTERNAL_ea1ede98_4_k_cu_984c86e7_57954cuda3std3__45__cpo6cbeginE,@object
	.size		_ZN39_INTERNAL_ea1ede98_4_k_cu_984c86e7_57954cuda3std3__45__cpo6cbeginE,(_ZN39_INTERNAL_ea1ede98_4_k_cu_984c86e7_57954cuda3std3__48in_placeE - _ZN39_INTERNAL_ea1ede98_4_k_cu_984c86e7_57954cuda3std3__45__cpo6cbeginE)
_ZN39_INTERNAL_ea1ede98_4_k_cu_984c86e7_57954cuda3std3__45__cpo6cbeginE:
	.zero		1
	.type		_ZN39_INTERNAL_ea1ede98_4_k_cu_984c86e7_57954cuda3std3__48in_placeE,@object
	.size		_ZN39_INTERNAL_ea1ede98_4_k_cu_984c86e7_57954cuda3std3__48in_placeE,(_ZN39_INTERNAL_ea1ede98_4_k_cu_984c86e7_57954cuda3std6ranges3__45__cpo9iter_moveE - _ZN39_INTERNAL_ea1ede98_4_k_cu_984c86e7_57954cuda3std3__48in_placeE)
_ZN39_INTERNAL_ea1ede98_4_k_cu_984c86e7_57954cuda3std3__48in_placeE:
	.zero		1
	.type		_ZN39_INTERNAL_ea1ede98_4_k_cu_984c86e7_57954cuda3std6ranges3__45__cpo9iter_moveE,@object
	.size		_ZN39_INTERNAL_ea1ede98_4_k_cu_984c86e7_57954cuda3std6ranges3__45__cpo9iter_moveE,(_ZN39_INTERNAL_ea1ede98_4_k_cu_984c86e7_57954cuda3std3__45__cpo5beginE - _ZN39_INTERNAL_ea1ede98_4_k_cu_984c86e7_57954cuda3std6ranges3__45__cpo9iter_moveE)
_ZN39_INTERNAL_ea1ede98_4_k_cu_984c86e7_57954cuda3std6ranges3__45__cpo9iter_moveE:
	.zero		1
	.type		_ZN39_INTERNAL_ea1ede98_4_k_cu_984c86e7_57954cuda3std3__45__cpo5beginE,@object
	.size		_ZN39_INTERNAL_ea1ede98_4_k_cu_984c86e7_57954cuda3std3__45__cpo5beginE,(_ZN39_INTERNAL_ea1ede98_4_k_cu_984c86e7_57954cuda3std3__441_GLOBAL__N__ea1ede98_4_k_cu_984c86e7_57956ignoreE - _ZN39_INTERNAL_ea1ede98_4_k_cu_984c86e7_57954cuda3std3__45__cpo5beginE)
_ZN39_INTERNAL_ea1ede98_4_k_cu_984c86e7_57954cuda3std3__45__cpo5beginE:
	.zero		1
	.type		_ZN39_INTERNAL_ea1ede98_4_k_cu_984c86e7_57954cuda3std3__441_GLOBAL__N__ea1ede98_4_k_cu_984c86e7_57956ignoreE,@object
	.size		_ZN39_INTERNAL_ea1ede98_4_k_cu_984c86e7_57954cuda3std3__441_GLOBAL__N__ea1ede98_4_k_cu_984c86e7_57956ignoreE,(_ZN39_INTERNAL_ea1ede98_4_k_cu_984c86e7_57954cute7productE - _ZN39_INTERNAL_ea1ede98_4_k_cu_984c86e7_57954cuda3std3__441_GLOBAL__N__ea1ede98_4_k_cu_984c86e7_57956ignoreE)
_ZN39_INTERNAL_ea1ede98_4_k_cu_984c86e7_57954cuda3std3__441_GLOBAL__N__ea1ede98_4_k_cu_984c86e7_57956ignoreE:
	.zero		1
	.type		_ZN39_INTERNAL_ea1ede98_4_k_cu_984c86e7_57954cute7productE,@object
	.size		_ZN39_INTERNAL_ea1ede98_4_k_cu_984c86e7_57954cute7productE,(_ZN39_INTERNAL_ea1ede98_4_k_cu_984c86e7_57954cuda3std3__45__cpo3endE - _ZN39_INTERNAL_ea1ede98_4_k_cu_984c86e7_57954cute7productE)
_ZN39_INTERNAL_ea1ede98_4_k_cu_984c86e7_57954cute7productE:
	.zero		1
	.type		_ZN39_INTERNAL_ea1ede98_4_k_cu_984c86e7_57954cuda3std3__45__cpo3endE,@object
	.size		_ZN39_INTERNAL_ea1ede98_4_k_cu_984c86e7_57954cuda3std3__45__cpo3endE,(_ZN39_INTERNAL_ea1ede98_4_k_cu_984c86e7_57954cuda3std3__419piecewise_constructE - _ZN39_INTERNAL_ea1ede98_4_k_cu_984c86e7_57954cuda3std3__45__cpo3endE)
_ZN39_INTERNAL_ea1ede98_4_k_cu_984c86e7_57954cuda3std3__45__cpo3endE:
	.zero		1
	.type		_ZN39_INTERNAL_ea1ede98_4_k_cu_984c86e7_57954cuda3std3__419piecewise_constructE,@object
	.size		_ZN39_INTERNAL_ea1ede98_4_k_cu_984c86e7_57954cuda3std3__419piecewise_constructE,(_ZN39_INTERNAL_ea1ede98_4_k_cu_984c86e7_57954cuda3std3__45__cpo4cendE - _ZN39_INTERNAL_ea1ede98_4_k_cu_984c86e7_57954cuda3std3__419piecewise_constructE)
_ZN39_INTERNAL_ea1ede98_4_k_cu_984c86e7_57954cuda3std3__419piecewise_constructE:
	.zero		1
	.type		_ZN39_INTERNAL_ea1ede98_4_k_cu_984c86e7_57954cuda3std3__45__cpo4cendE,@object
	.size		_ZN39_INTERNAL_ea1ede98_4_k_cu_984c86e7_57954cuda3std3__45__cpo4cendE,(_ZN39_INTERNAL_ea1ede98_4_k_cu_984c86e7_57954cuda3std6ranges3__45__cpo4swapE - _ZN39_INTERNAL_ea1ede98_4_k_cu_984c86e7_57954cuda3std3__45__cpo4cendE)
_ZN39_INTERNAL_ea1ede98_4_k_cu_984c86e7_57954cuda3std3__45__cpo4cendE:
	.zero		1
	.type		_ZN39_INTERNAL_ea1ede98_4_k_cu_984c86e7_57954cuda3std6ranges3__45__cpo4swapE,@object
	.size		_ZN39_INTERNAL_ea1ede98_4_k_cu_984c86e7_57954cuda3std6ranges3__45__cpo4swapE,(.L_8 - _ZN39_INTERNAL_ea1ede98_4_k_cu_984c86e7_57954cuda3std6ranges3__45__cpo4swapE)
_ZN39_INTERNAL_ea1ede98_4_k_cu_984c86e7_57954cuda3std6ranges3__45__cpo4swapE:
	.zero		1
.L_8:


//--------------------- .nv.constant0._ZN7cutlass13device_kernelINS_4gemm6kernel13GemmUniversalIN4cute5tupleIJiiiiEEENS1_10collective13CollectiveMmaINS1_34MainloopSm90TmaGmmaWarpSpecializedILi9ENS5_IJNS4_1CILi1EEENSA_ILi2EEESB_EEENS1_35KernelTmaWarpSpecializedCooperativeEEENS5_IJNSA_ILi128EEENSA_ILi64EEENSA_ILi32EEEEEENS_10tfloat32_tENS5_IJlSB_lEEESK_SL_NS4_8TiledMMAINS4_8MMA_AtomIJNS4_4SM904GMMA29MMA_64x64x8_F32TF32TF32_SS_TNILNSP_7ScaleInE1ELSR_1EEEEEENS4_6LayoutINS5_IJSC_SB_SB_EEENS5_IJSB_NSA_ILi0EEESW_EEEEENS5_IJNS4_10UnderscoreESZ_SZ_EEEEENS4_23SM90_TMA_LOAD_MULTICASTENS4_14ComposedLayoutINS4_7SwizzleILi3ELi4ELi3EEENS4_18smem_ptr_flag_bitsILi32EEENSU_INS5_IJNSA_ILi8EEESI_EEENS5_IJSI_SB_EEEEEEEvNS4_8identityENS4_13SM90_TMA_LOADES1C_vS1D_EENS_8epilogue10collective6detail29Sm90TmaWarpSpecializedAdapterINS1H_15DefaultEpilogueISK_SL_SL_NS1G_6thread17LinearCombinationISK_Li1EffLNS1L_9ScaleType4KindE0ELNS_15FloatRoundStyleE2ESK_EENS1_15EpilogueDefaultEEEEEvvEEEEvNT_6ParamsE --------------------------
	.section	.nv.constant0._ZN7cutlass13device_kernelINS_4gemm6kernel13GemmUniversalIN4cute5tupleIJiiiiEEENS1_10collective13CollectiveMmaINS1_34MainloopSm90TmaGmmaWarpSpecializedILi9ENS5_IJNS4_1CILi1EEENSA_ILi2EEESB_EEENS1_35KernelTmaWarpSpecializedCooperativeEEENS5_IJNSA_ILi128EEENSA_ILi64EEENSA_ILi32EEEEEENS_10tfloat32_tENS5_IJlSB_lEEESK_SL_NS4_8TiledMMAINS4_8MMA_AtomIJNS4_4SM904GMMA29MMA_64x64x8_F32TF32TF32_SS_TNILNSP_7ScaleInE1ELSR_1EEEEEENS4_6LayoutINS5_IJSC_SB_SB_EEENS5_IJSB_NSA_ILi0EEESW_EEEEENS5_IJNS4_10UnderscoreESZ_SZ_EEEEENS4_23SM90_TMA_LOAD_MULTICASTENS4_14ComposedLayoutINS4_7SwizzleILi3ELi4ELi3EEENS4_18smem_ptr_flag_bitsILi32EEENSU_INS5_IJNSA_ILi8EEESI_EEENS5_IJSI_SB_EEEEEEEvNS4_8identityENS4_13SM90_TMA_LOADES1C_vS1D_EENS_8epilogue10collective6detail29Sm90TmaWarpSpecializedAdapterINS1H_15DefaultEpilogueISK_SL_SL_NS1G_6thread17LinearCombinationISK_Li1EffLNS1L_9ScaleType4KindE0ELNS_15FloatRoundStyleE2ESK_EENS1_15EpilogueDefaultEEEEEvvEEEEvNT_6ParamsE,"a",@progbits
	.sectionflags	@""
	.align	4
.nv.constant0._ZN7cutlass13device_kernelINS_4gemm6kernel13GemmUniversalIN4cute5tupleIJiiiiEEENS1_10collective13CollectiveMmaINS1_34MainloopSm90TmaGmmaWarpSpecializedILi9ENS5_IJNS4_1CILi1EEENSA_ILi2EEESB_EEENS1_35KernelTmaWarpSpecializedCooperativeEEENS5_IJNSA_ILi128EEENSA_ILi64EEENSA_ILi32EEEEEENS_10tfloat32_tENS5_IJlSB_lEEESK_SL_NS4_8TiledMMAINS4_8MMA_AtomIJNS4_4SM904GMMA29MMA_64x64x8_F32TF32TF32_SS_TNILNSP_7ScaleInE1ELSR_1EEEEEENS4_6LayoutINS5_IJSC_SB_SB_EEENS5_IJSB_NSA_ILi0EEESW_EEEEENS5_IJNS4_10UnderscoreESZ_SZ_EEEEENS4_23SM90_TMA_LOAD_MULTICASTENS4_14ComposedLayoutINS4_7SwizzleILi3ELi4ELi3EEENS4_18smem_ptr_flag_bitsILi32EEENSU_INS5_IJNSA_ILi8EEESI_EEENS5_IJSI_SB_EEEEEEEvNS4_8identityENS4_13SM90_TMA_LOADES1C_vS1D_EENS_8epilogue10collective6detail29Sm90TmaWarpSpecializedAdapterINS1H_15DefaultEpilogueISK_SL_SL_NS1G_6thread17LinearCombinationISK_Li1EffLNS1L_9ScaleType4KindE0ELNS_15FloatRoundStyleE2ESK_EENS1_15EpilogueDefaultEEEEEvvEEEEvNT_6ParamsE:
	.zero		1664


//--------------------- SYMBOLS --------------------------

	.type		.nv.reservedSmem.offset0,@object
	.size		.nv.reservedSmem.offset0,0x4
	.type		__assertfail,@function
